	.target	sm_100a

	.elftype	@"ET_EXEC"


//--------------------- .note.nv.tkinfo           --------------------------
	.section	.note.nv.tkinfo,"",@"SHT_NOTE"
	.sectionflags	@"SHF_NOTE_NV_TKINFO"
	.tkinfo
        /*0018*/ 	.word	0x00000002
        /*0030*/ 	.string	""
        /*0030*/ 	.string	"ptxas"
        /*0030*/ 	.string	"Cuda compilation tools, release 13.0, V13.0.88"
        /*0030*/ 	.string	"Build cuda_13.0.r13.0/compiler.36424714_0"
        /*0030*/ 	.string	"-arch sm_100a -m 64 "



//--------------------- .note.nv.cuinfo           --------------------------
	.section	.note.nv.cuinfo,"",@"SHT_NOTE"
	.sectionflags	@"SHF_NOTE_NV_CUINFO"
        /*0018*/ 	.short	0x0002
        /*001a*/ 	.short	0x0064
        /*001c*/ 	.short	0x0082
	.zero		2


//--------------------- .nv.info                  --------------------------
	.section	.nv.info,"",@"SHT_CUDA_INFO"
	.align	4


	//----- nvinfo : EIATTR_REGCOUNT
	.align		4
        /*0000*/ 	.byte	0x04, 0x2f
        /*0002*/ 	.short	(.L_19 - .L_18)
	.align		4
.L_18:
        /*0004*/ 	.word	index@(_ZN7cutlass13device_kernelINS_4gemm6kernel13GemmUniversalIN4cute5tupleIJiiiiEEENS1_10collective13CollectiveMmaINS1_46MainloopSm100TmaUmmaWarpSpecializedBlockScaledILi10ELi2ELi2ENS5_IJNS4_1CILi1EEESB_SB_EEEEENS5_IJNSA_ILi128EEESE_SE_EEENS5_IJNS_12float_e2m1_tENS_13float_ue4m3_tEEEENS5_IJNS5_IJlSB_lEEENS4_6LayoutINS5_IJNS5_IJNS5_IJNSA_ILi32EEENSA_ILi4EEEEEEiEEENS5_IJNS5_IJNSA_ILi16EEESM_EEEiEEENS5_IJSB_iEEEEEENS5_IJSR_NS5_IJNS5_IJNSA_ILi0EEESB_EEENSA_ILi512EEEEEENS5_IJSU_iEEEEEEEEEEESI_S11_NS4_8TiledMMAINS4_8MMA_AtomIJNS4_17SM100_MMA_MXF4_SSISG_SG_fSH_Li128ELi128ELi16ELNS4_4UMMA5MajorE0ELS16_0ELNS15_7ScaleInE0ELS17_0EEEEEENSK_ISC_NS5_IJSU_SU_SU_EEEEENS5_IJNS4_10UnderscoreES1C_S1C_EEEEENS5_IJNS4_13SM90_TMA_LOADES1F_EEENS5_IJNS4_14ComposedLayoutINS4_7SwizzleILi2ELi4ELi3EEENS4_18smem_ptr_flag_bitsILi4EEENSK_INS5_IJNSA_ILi8EEESE_EEENS5_IJSE_SB_EEEEEEENSK_INS5_IJNS5_IJNS5_IJSN_SB_EEESQ_EEESB_NS5_IJSB_NSA_ILi2EEEEEEEEENS5_IJNS5_IJNS5_IJSQ_SW_EEESV_EEESU_NS5_IJSM_SW_EEEEEEEEEEEvNS4_8identityES1G_S21_vS22_EENS_8epilogue10collective18CollectiveEpilogueINS24_23Sm100TmaWarpSpecializedILi4ELi2ELi32ELb1ELb0EEEJSF_NS5_IJNSK_ISE_SB_EENSK_ISL_SB_EEEEENS_10bfloat16_tESJ_S2C_SJ_NS24_6fusion15FusionCallbacksIS28_NS2D_17LinearCombinationIS2C_fS2C_fLNS_15FloatRoundStyleE2EEESF_S2B_JEEENS4_5SM1004TMEM4LOAD26SM100_TMEM_LOAD_32dp32b32xES1F_NS1H_IS1J_NS1K_ILi16EEENSK_INS5_IJS1M_SL_EEENS5_IJSL_SB_EEEEEEENS4_39AutoVectorizingCopyWithAssumedAlignmentILi128EEENS4_14SM90_TMA_STOREES2R_S2T_S2T_EEEvvEEEEvNT_6ParamsE)
        /*0008*/ 	.word	0x0000006e


	//----- nvinfo : EIATTR_FRAME_SIZE
	.align		4
.L_19:
        /*000c*/ 	.byte	0x04, 0x11
        /*000e*/ 	.short	(.L_21 - .L_20)
	.align		4
.L_20:
        /*0010*/ 	.word	index@($__internal_2_$__cuda_sm10x_tcgen05_guardrail_trap_unallocated_columns_being_dealloced)
        /*0014*/ 	.word	0x00000000


	//----- nvinfo : EIATTR_FRAME_SIZE
	.align		4
.L_21:
        /*0018*/ 	.byte	0x04, 0x11
        /*001a*/ 	.short	(.L_23 - .L_22)
	.align		4
.L_22:
        /*001c*/ 	.word	index@($__internal_1_$__cuda_sm10x_tcgen05_guardrail_trap_phase_invalid_during_alloc)
        /*0020*/ 	.word	0x00000000


	//----- nvinfo : EIATTR_FRAME_SIZE
	.align		4
.L_23:
        /*0024*/ 	.byte	0x04, 0x11
        /*0026*/ 	.short	(.L_25 - .L_24)
	.align		4
.L_24:
        /*0028*/ 	.word	index@($__internal_0_$__cuda_sm10x_tcgen05_guardrail_trap_col_being_dealloced_not_returned_by_alloc)
        /*002c*/ 	.word	0x00000000


	//----- nvinfo : EIATTR_FRAME_SIZE
	.align		4
.L_25:
        /*0030*/ 	.byte	0x04, 0x11
        /*0032*/ 	.short	(.L_27 - .L_26)
	.align		4
.L_26:
        /*0034*/ 	.word	index@(_ZN7cutlass13device_kernelINS_4gemm6kernel13GemmUniversalIN4cute5tupleIJiiiiEEENS1_10collective13CollectiveMmaINS1_46MainloopSm100TmaUmmaWarpSpecializedBlockScaledILi10ELi2ELi2ENS5_IJNS4_1CILi1EEESB_SB_EEEEENS5_IJNSA_ILi128EEESE_SE_EEENS5_IJNS_12float_e2m1_tENS_13float_ue4m3_tEEEENS5_IJNS5_IJlSB_lEEENS4_6LayoutINS5_IJNS5_IJNS5_IJNSA_ILi32EEENSA_ILi4EEEEEEiEEENS5_IJNS5_IJNSA_ILi16EEESM_EEEiEEENS5_IJSB_iEEEEEENS5_IJSR_NS5_IJNS5_IJNSA_ILi0EEESB_EEENSA_ILi512EEEEEENS5_IJSU_iEEEEEEEEEEESI_S11_NS4_8TiledMMAINS4_8MMA_AtomIJNS4_17SM100_MMA_MXF4_SSISG_SG_fSH_Li128ELi128ELi16ELNS4_4UMMA5MajorE0ELS16_0ELNS15_7ScaleInE0ELS17_0EEEEEENSK_ISC_NS5_IJSU_SU_SU_EEEEENS5_IJNS4_10UnderscoreES1C_S1C_EEEEENS5_IJNS4_13SM90_TMA_LOADES1F_EEENS5_IJNS4_14ComposedLayoutINS4_7SwizzleILi2ELi4ELi3EEENS4_18smem_ptr_flag_bitsILi4EEENSK_INS5_IJNSA_ILi8EEESE_EEENS5_IJSE_SB_EEEEEEENSK_INS5_IJNS5_IJNS5_IJSN_SB_EEESQ_EEESB_NS5_IJSB_NSA_ILi2EEEEEEEEENS5_IJNS5_IJNS5_IJSQ_SW_EEESV_EEESU_NS5_IJSM_SW_EEEEEEEEEEEvNS4_8identityES1G_S21_vS22_EENS_8epilogue10collective18CollectiveEpilogueINS24_23Sm100TmaWarpSpecializedILi4ELi2ELi32ELb1ELb0EEEJSF_NS5_IJNSK_ISE_SB_EENSK_ISL_SB_EEEEENS_10bfloat16_tESJ_S2C_SJ_NS24_6fusion15FusionCallbacksIS28_NS2D_17LinearCombinationIS2C_fS2C_fLNS_15FloatRoundStyleE2EEESF_S2B_JEEENS4_5SM1004TMEM4LOAD26SM100_TMEM_LOAD_32dp32b32xES1F_NS1H_IS1J_NS1K_ILi16EEENSK_INS5_IJS1M_SL_EEENS5_IJSL_SB_EEEEEEENS4_39AutoVectorizingCopyWithAssumedAlignmentILi128EEENS4_14SM90_TMA_STOREES2R_S2T_S2T_EEEvvEEEEvNT_6ParamsE)
        /*0038*/ 	.word	0x00000000


	//----- nvinfo : EIATTR_MIN_STACK_SIZE
	.align		4
.L_27:
        /*003c*/ 	.byte	0x04, 0x12
        /*003e*/ 	.short	(.L_29 - .L_28)
	.align		4
.L_28:
        /*0040*/ 	.word	index@(_ZN7cutlass13device_kernelINS_4gemm6kernel13GemmUniversalIN4cute5tupleIJiiiiEEENS1_10collective13CollectiveMmaINS1_46MainloopSm100TmaUmmaWarpSpecializedBlockScaledILi10ELi2ELi2ENS5_IJNS4_1CILi1EEESB_SB_EEEEENS5_IJNSA_ILi128EEESE_SE_EEENS5_IJNS_12float_e2m1_tENS_13float_ue4m3_tEEEENS5_IJNS5_IJlSB_lEEENS4_6LayoutINS5_IJNS5_IJNS5_IJNSA_ILi32EEENSA_ILi4EEEEEEiEEENS5_IJNS5_IJNSA_ILi16EEESM_EEEiEEENS5_IJSB_iEEEEEENS5_IJSR_NS5_IJNS5_IJNSA_ILi0EEESB_EEENSA_ILi512EEEEEENS5_IJSU_iEEEEEEEEEEESI_S11_NS4_8TiledMMAINS4_8MMA_AtomIJNS4_17SM100_MMA_MXF4_SSISG_SG_fSH_Li128ELi128ELi16ELNS4_4UMMA5MajorE0ELS16_0ELNS15_7ScaleInE0ELS17_0EEEEEENSK_ISC_NS5_IJSU_SU_SU_EEEEENS5_IJNS4_10UnderscoreES1C_S1C_EEEEENS5_IJNS4_13SM90_TMA_LOADES1F_EEENS5_IJNS4_14ComposedLayoutINS4_7SwizzleILi2ELi4ELi3EEENS4_18smem_ptr_flag_bitsILi4EEENSK_INS5_IJNSA_ILi8EEESE_EEENS5_IJSE_SB_EEEEEEENSK_INS5_IJNS5_IJNS5_IJSN_SB_EEESQ_EEESB_NS5_IJSB_NSA_ILi2EEEEEEEEENS5_IJNS5_IJNS5_IJSQ_SW_EEESV_EEESU_NS5_IJSM_SW_EEEEEEEEEEEvNS4_8identityES1G_S21_vS22_EENS_8epilogue10collective18CollectiveEpilogueINS24_23Sm100TmaWarpSpecializedILi4ELi2ELi32ELb1ELb0EEEJSF_NS5_IJNSK_ISE_SB_EENSK_ISL_SB_EEEEENS_10bfloat16_tESJ_S2C_SJ_NS24_6fusion15FusionCallbacksIS28_NS2D_17LinearCombinationIS2C_fS2C_fLNS_15FloatRoundStyleE2EEESF_S2B_JEEENS4_5SM1004TMEM4LOAD26SM100_TMEM_LOAD_32dp32b32xES1F_NS1H_IS1J_NS1K_ILi16EEENSK_INS5_IJS1M_SL_EEENS5_IJSL_SB_EEEEEEENS4_39AutoVectorizingCopyWithAssumedAlignmentILi128EEENS4_14SM90_TMA_STOREES2R_S2T_S2T_EEEvvEEEEvNT_6ParamsE)
        /*0044*/ 	.word	0x00000000
.L_29:


//--------------------- .nv.compat                --------------------------
	.section	.nv.compat,"",@"SHT_CUDA_COMPAT_INFO"
	.align	4
        /*0000*/ 	.byte	0x02, 0x09, 0x01, 0x00, 0x02, 0x02, 0x02, 0x00, 0x02, 0x05, 0x05, 0x00, 0x03, 0x07, 0x01, 0x01
        /*0010*/ 	.byte	0x02, 0x03, 0x01, 0x00, 0x02, 0x06, 0x01, 0x00, 0x04, 0x0b, 0x08, 0x00, 0x09, 0x00, 0x00, 0x00
        /*0020*/ 	.byte	0x00, 0x00, 0x00, 0x00


//--------------------- .nv.info._ZN7cutlass13device_kernelINS_4gemm6kernel13GemmUniversalIN4cute5tupleIJiiiiEEENS1_10collective13CollectiveMmaINS1_46MainloopSm100TmaUmmaWarpSpecializedBlockScaledILi10ELi2ELi2ENS5_IJNS4_1CILi1EEESB_SB_EEEEENS5_IJNSA_ILi128EEESE_SE_EEENS5_IJNS_12float_e2m1_tENS_13float_ue4m3_tEEEENS5_IJNS5_IJlSB_lEEENS4_6LayoutINS5_IJNS5_IJNS5_IJNSA_ILi32EEENSA_ILi4EEEEEEiEEENS5_IJNS5_IJNSA_ILi16EEESM_EEEiEEENS5_IJSB_iEEEEEENS5_IJSR_NS5_IJNS5_IJNSA_ILi0EEESB_EEENSA_ILi512EEEEEENS5_IJSU_iEEEEEEEEEEESI_S11_NS4_8TiledMMAINS4_8MMA_AtomIJNS4_17SM100_MMA_MXF4_SSISG_SG_fSH_Li128ELi128ELi16ELNS4_4UMMA5MajorE0ELS16_0ELNS15_7ScaleInE0ELS17_0EEEEEENSK_ISC_NS5_IJSU_SU_SU_EEEEENS5_IJNS4_10UnderscoreES1C_S1C_EEEEENS5_IJNS4_13SM90_TMA_LOADES1F_EEENS5_IJNS4_14ComposedLayoutINS4_7SwizzleILi2ELi4ELi3EEENS4_18smem_ptr_flag_bitsILi4EEENSK_INS5_IJNSA_ILi8EEESE_EEENS5_IJSE_SB_EEEEEEENSK_INS5_IJNS5_IJNS5_IJSN_SB_EEESQ_EEESB_NS5_IJSB_NSA_ILi2EEEEEEEEENS5_IJNS5_IJNS5_IJSQ_SW_EEESV_EEESU_NS5_IJSM_SW_EEEEEEEEEEEvNS4_8identityES1G_S21_vS22_EENS_8epilogue10collective18CollectiveEpilogueINS24_23Sm100TmaWarpSpecializedILi4ELi2ELi32ELb1ELb0EEEJSF_NS5_IJNSK_ISE_SB_EENSK_ISL_SB_EEEEENS_10bfloat16_tESJ_S2C_SJ_NS24_6fusion15FusionCallbacksIS28_NS2D_17LinearCombinationIS2C_fS2C_fLNS_15FloatRoundStyleE2EEESF_S2B_JEEENS4_5SM1004TMEM4LOAD26SM100_TMEM_LOAD_32dp32b32xES1F_NS1H_IS1J_NS1K_ILi16EEENSK_INS5_IJS1M_SL_EEENS5_IJSL_SB_EEEEEEENS4_39AutoVectorizingCopyWithAssumedAlignmentILi128EEENS4_14SM90_TMA_STOREES2R_S2T_S2T_EEEvvEEEEvNT_6ParamsE --------------------------
	.section	.nv.info._ZN7cutlass13device_kernelINS_4gemm6kernel13GemmUniversalIN4cute5tupleIJiiiiEEENS1_10collective13CollectiveMmaINS1_46MainloopSm100TmaUmmaWarpSpecializedBlockScaledILi10ELi2ELi2ENS5_IJNS4_1CILi1EEESB_SB_EEEEENS5_IJNSA_ILi128EEESE_SE_EEENS5_IJNS_12float_e2m1_tENS_13float_ue4m3_tEEEENS5_IJNS5_IJlSB_lEEENS4_6LayoutINS5_IJNS5_IJNS5_IJNSA_ILi32EEENSA_ILi4EEEEEEiEEENS5_IJNS5_IJNSA_ILi16EEESM_EEEiEEENS5_IJSB_iEEEEEENS5_IJSR_NS5_IJNS5_IJNSA_ILi0EEESB_EEENSA_ILi512EEEEEENS5_IJSU_iEEEEEEEEEEESI_S11_NS4_8TiledMMAINS4_8MMA_AtomIJNS4_17SM100_MMA_MXF4_SSISG_SG_fSH_Li128ELi128ELi16ELNS4_4UMMA5MajorE0ELS16_0ELNS15_7ScaleInE0ELS17_0EEEEEENSK_ISC_NS5_IJSU_SU_SU_EEEEENS5_IJNS4_10UnderscoreES1C_S1C_EEEEENS5_IJNS4_13SM90_TMA_LOADES1F_EEENS5_IJNS4_14ComposedLayoutINS4_7SwizzleILi2ELi4ELi3EEENS4_18smem_ptr_flag_bitsILi4EEENSK_INS5_IJNSA_ILi8EEESE_EEENS5_IJSE_SB_EEEEEEENSK_INS5_IJNS5_IJNS5_IJSN_SB_EEESQ_EEESB_NS5_IJSB_NSA_ILi2EEEEEEEEENS5_IJNS5_IJNS5_IJSQ_SW_EEESV_EEESU_NS5_IJSM_SW_EEEEEEEEEEEvNS4_8identityES1G_S21_vS22_EENS_8epilogue10collective18CollectiveEpilogueINS24_23Sm100TmaWarpSpecializedILi4ELi2ELi32ELb1ELb0EEEJSF_NS5_IJNSK_ISE_SB_EENSK_ISL_SB_EEEEENS_10bfloat16_tESJ_S2C_SJ_NS24_6fusion15FusionCallbacksIS28_NS2D_17LinearCombinationIS2C_fS2C_fLNS_15FloatRoundStyleE2EEESF_S2B_JEEENS4_5SM1004TMEM4LOAD26SM100_TMEM_LOAD_32dp32b32xES1F_NS1H_IS1J_NS1K_ILi16EEENSK_INS5_IJS1M_SL_EEENS5_IJSL_SB_EEEEEEENS4_39AutoVectorizingCopyWithAssumedAlignmentILi128EEENS4_14SM90_TMA_STOREES2R_S2T_S2T_EEEvvEEEEvNT_6ParamsE,"",@"SHT_CUDA_INFO"
	.sectionflags	@""
	.align	4


	//----- nvinfo : EIATTR_CUDA_API_VERSION
	.align		4
        /*0000*/ 	.byte	0x04, 0x37
        /*0002*/ 	.short	(.L_31 - .L_30)
.L_30:
        /*0004*/ 	.word	0x00000082


	//----- nvinfo : EIATTR_KPARAM_INFO
	.align		4
.L_31:
        /*0008*/ 	.byte	0x04, 0x17
        /*000a*/ 	.short	(.L_33 - .L_32)
.L_32:
        /*000c*/ 	.word	0x00000000
        /*0010*/ 	.short	0x0000
        /*0012*/ 	.short	0x0000
        /*0014*/ 	.byte	0x00, 0xf0, 0x01, 0x30


	//----- nvinfo : EIATTR_AT_ENTRY_FRAGMENTS
	.align		4
.L_33:
        /*0018*/ 	.byte	0x04, 0x4f
        /*001a*/ 	.short	(.L_35 - .L_34)


	//   ....[0]....
.L_34:
        /*001c*/ 	.word	0x00000006


	//----- nvinfo : EIATTR_RESERVED_SMEM_USED
	.align		4
.L_35:
        /*0020*/ 	.byte	0x01, 0x41
	.zero		2


	//----- nvinfo : EIATTR_SPARSE_MMA_MASK
	.align		4
        /*0024*/ 	.byte	0x03, 0x50
        /*0026*/ 	.short	0x0000


	//----- nvinfo : EIATTR_TCGEN05_1CTA_USED
	.align		4
        /*0028*/ 	.byte	0x01, 0x51
	.zero		2


	//----- nvinfo : EIATTR_MAXREG_COUNT
	.align		4
        /*002c*/ 	.byte	0x03, 0x1b
        /*002e*/ 	.short	0x00ff


	//----- nvinfo : EIATTR_NUM_BARRIERS
	.align		4
        /*0030*/ 	.byte	0x02, 0x4c
        /*0032*/ 	.byte	0x07
	.zero		1


	//----- nvinfo : EIATTR_EXTERNS
	.align		4
        /*0034*/ 	.byte	0x04, 0x0f
        /*0036*/ 	.short	(.L_37 - .L_36)


	//   ....[0]....
	.align		4
.L_36:
        /*0038*/ 	.word	index@(__assertfail)


	//----- nvinfo : EIATTR_MERCURY_ISA_VERSION
	.align		4
.L_37:
        /*003c*/ 	.byte	0x03, 0x5f
        /*003e*/ 	.short	0x0101


	//----- nvinfo : EIATTR_INT_WARP_WIDE_INSTR_OFFSETS
	.align		4
        /*0040*/ 	.byte	0x04, 0x31
        /*0042*/ 	.short	(.L_39 - .L_38)


	//   ....[0]....
.L_38:
        /*0044*/ 	.word	0x00002130


	//   ....[1]....
        /*0048*/ 	.word	0x00003f40


	//   ....[2]....
        /*004c*/ 	.word	0x00003f70


	//   ....[3]....
        /*0050*/ 	.word	0x00003fc0


	//   ....[4]....
        /*0054*/ 	.word	0x000048b0


	//   ....[5]....
        /*0058*/ 	.word	0x00004900


	//   ....[6]....
        /*005c*/ 	.word	0x000049f0


	//   ....[7]....
        /*0060*/ 	.word	0x00004a60


	//   ....[8]....
        /*0064*/ 	.word	0x00004b70


	//   ....[9]....
        /*0068*/ 	.word	0x00004c70


	//   ....[10]....
        /*006c*/ 	.word	0x00004dd0


	//   ....[11]....
        /*0070*/ 	.word	0x00004e80


	//----- nvinfo : EIATTR_COOP_GROUP_MASK_REGIDS
	.align		4
.L_39:
        /*0074*/ 	.byte	0x04, 0x29
        /*0076*/ 	.short	(.L_41 - .L_40)


	//   ....[0]....
.L_40:
        /*0078*/ 	.word	0xffffffff


	//   ....[1]....
        /*007c*/ 	.word	0xffffffff


	//   ....[2]....
        /*0080*/ 	.word	0xffffffff


	//   ....[3]....
        /*0084*/ 	.word	0xffffffff


	//   ....[4]....
        /*0088*/ 	.word	0xffffffff


	//   ....[5]....
        /*008c*/ 	.word	0xffffffff


	//   ....[6]....
        /*0090*/ 	.word	0xffffffff


	//   ....[7]....
        /*0094*/ 	.word	0xffffffff


	//   ....[8]....
        /*0098*/ 	.word	0xffffffff


	//   ....[9]....
        /*009c*/ 	.word	0xffffffff


	//   ....[10]....
        /*00a0*/ 	.word	0xffffffff


	//   ....[11]....
        /*00a4*/ 	.word	0xffffffff


	//   ....[12]....
        /*00a8*/ 	.word	0xffffffff


	//----- nvinfo : EIATTR_COOP_GROUP_INSTR_OFFSETS
	.align		4
.L_41:
        /*00ac*/ 	.byte	0x04, 0x28
        /*00ae*/ 	.short	(.L_43 - .L_42)


	//   ....[0]....
.L_42:
        /*00b0*/ 	.word	0x00000090


	//   ....[1]....
        /*00b4*/ 	.word	0x00000530


	//   ....[2]....
        /*00b8*/ 	.word	0x00000790


	//   ....[3]....
        /*00bc*/ 	.word	0x00000930


	//   ....[4]....
        /*00c0*/ 	.word	0x00000a30


	//   ....[5]....
        /*00c4*/ 	.word	0x00000ba0


	//   ....[6]....
        /*00c8*/ 	.word	0x00000d00


	//   ....[7]....
        /*00cc*/ 	.word	0x00002010


	//   ....[8]....
        /*00d0*/ 	.word	0x00003170


	//   ....[9]....
        /*00d4*/ 	.word	0x00003380


	//   ....[10]....
        /*00d8*/ 	.word	0x000033b0


	//   ....[11]....
        /*00dc*/ 	.word	0x00003e30


	//   ....[12]....
        /*00e0*/ 	.word	0x00004060


	//----- nvinfo : EIATTR_VRC_CTA_INIT_COUNT
	.align		4
.L_43:
        /*00e4*/ 	.byte	0x02, 0x4a
        /*00e6*/ 	.byte	0x80
	.zero		1


	//----- nvinfo : EIATTR_SYSCALL_OFFSETS
	.align		4
        /*00e8*/ 	.byte	0x04, 0x46
        /*00ea*/ 	.short	(.L_45 - .L_44)


	//   ....[0]....
.L_44:
        /*00ec*/ 	.word	0x000059a0


	//   ....[1]....
        /*00f0*/ 	.word	0x00005a90


	//   ....[2]....
        /*00f4*/ 	.word	0x00006200


	//   ....[3]....
        /*00f8*/ 	.word	0x00006e80


	//   ....[4]....
        /*00fc*/ 	.word	0x00007ad0


	//   ....[5]....
        /*0100*/ 	.word	0x00008720


	//----- nvinfo : EIATTR_MBARRIER_INSTR_OFFSETS
	.align		4
.L_45:
        /*0104*/ 	.byte	0x04, 0x39
        /*0106*/ 	.short	(.L_47 - .L_46)


	//   ....[0]....
.L_46:
        /*0108*/ 	.word	0x00000630
        /*010c*/ 	.word	0x000000ff
        /*0110*/ 	.word	0x00000000
        /*0114*/ 	.short	0x0100
        /*0116*/ 	.byte	0x05
	.zero		1


	//   ....[1]....
        /*0118*/ 	.word	0x00000640
        /*011c*/ 	.word	0x000000ff
        /*0120*/ 	.word	0x00000050
        /*0124*/ 	.short	0x0100
        /*0126*/ 	.byte	0x05
	.zero		1


	//   ....[2]....
        /*0128*/ 	.word	0x00000650
        /*012c*/ 	.word	0x000000ff
        /*0130*/ 	.word	0x00000008
        /*0134*/ 	.short	0x0100
        /*0136*/ 	.byte	0x05
	.zero		1


	//   ....[3]....
        /*0138*/ 	.word	0x00000660
        /*013c*/ 	.word	0x000000ff
        /*0140*/ 	.word	0x00000058
        /*0144*/ 	.short	0x0100
        /*0146*/ 	.byte	0x05
	.zero		1


	//   ....[4]....
        /*0148*/ 	.word	0x00000670
        /*014c*/ 	.word	0x000000ff
        /*0150*/ 	.word	0x00000010
        /*0154*/ 	.short	0x0100
        /*0156*/ 	.byte	0x05
	.zero		1


	//   ....[5]....
        /*0158*/ 	.word	0x00000680
        /*015c*/ 	.word	0x000000ff
        /*0160*/ 	.word	0x00000060
        /*0164*/ 	.short	0x0100
        /*0166*/ 	.byte	0x05
	.zero		1


	//   ....[6]....
        /*0168*/ 	.word	0x00000690
        /*016c*/ 	.word	0x000000ff
        /*0170*/ 	.word	0x00000018
        /*0174*/ 	.short	0x0100
        /*0176*/ 	.byte	0x05
	.zero		1


	//   ....[7]....
        /*0178*/ 	.word	0x000006a0
        /*017c*/ 	.word	0x000000ff
        /*0180*/ 	.word	0x00000068
        /*0184*/ 	.short	0x0100
        /*0186*/ 	.byte	0x05
	.zero		1


	//   ....[8]....
        /*0188*/ 	.word	0x000006b0
        /*018c*/ 	.word	0x000000ff
        /*0190*/ 	.word	0x00000020
        /*0194*/ 	.short	0x0100
        /*0196*/ 	.byte	0x05
	.zero		1


	//   ....[9]....
        /*0198*/ 	.word	0x000006c0
        /*019c*/ 	.word	0x000000ff
        /*01a0*/ 	.word	0x00000070
        /*01a4*/ 	.short	0x0100
        /*01a6*/ 	.byte	0x05
	.zero		1


	//   ....[10]....
        /*01a8*/ 	.word	0x000006d0
        /*01ac*/ 	.word	0x000000ff
        /*01b0*/ 	.word	0x00000028
        /*01b4*/ 	.short	0x0100
        /*01b6*/ 	.byte	0x05
	.zero		1


	//   ....[11]....
        /*01b8*/ 	.word	0x000006e0
        /*01bc*/ 	.word	0x000000ff
        /*01c0*/ 	.word	0x00000078
        /*01c4*/ 	.short	0x0100
        /*01c6*/ 	.byte	0x05
	.zero		1


	//   ....[12]....
        /*01c8*/ 	.word	0x000006f0
        /*01cc*/ 	.word	0x000000ff
        /*01d0*/ 	.word	0x00000030
        /*01d4*/ 	.short	0x0100
        /*01d6*/ 	.byte	0x05
	.zero		1


	//   ....[13]....
        /*01d8*/ 	.word	0x00000700
        /*01dc*/ 	.word	0x000000ff
        /*01e0*/ 	.word	0x00000080
        /*01e4*/ 	.short	0x0100
        /*01e6*/ 	.byte	0x05
	.zero		1


	//   ....[14]....
        /*01e8*/ 	.word	0x00000710
        /*01ec*/ 	.word	0x000000ff
        /*01f0*/ 	.word	0x00000038
        /*01f4*/ 	.short	0x0100
        /*01f6*/ 	.byte	0x05
	.zero		1


	//   ....[15]....
        /*01f8*/ 	.word	0x00000720
        /*01fc*/ 	.word	0x000000ff
        /*0200*/ 	.word	0x00000088
        /*0204*/ 	.short	0x0100
        /*0206*/ 	.byte	0x05
	.zero		1


	//   ....[16]....
        /*0208*/ 	.word	0x00000730
        /*020c*/ 	.word	0x000000ff
        /*0210*/ 	.word	0x00000040
        /*0214*/ 	.short	0x0100
        /*0216*/ 	.byte	0x05
	.zero		1


	//   ....[17]....
        /*0218*/ 	.word	0x00000740
        /*021c*/ 	.word	0x000000ff
        /*0220*/ 	.word	0x00000090
        /*0224*/ 	.short	0x0100
        /*0226*/ 	.byte	0x05
	.zero		1


	//   ....[18]....
        /*0228*/ 	.word	0x00000750
        /*022c*/ 	.word	0x000000ff
        /*0230*/ 	.word	0x00000048
        /*0234*/ 	.short	0x0100
        /*0236*/ 	.byte	0x05
	.zero		1


	//   ....[19]....
        /*0238*/ 	.word	0x00000760
        /*023c*/ 	.word	0x000000ff
        /*0240*/ 	.word	0x00000098
        /*0244*/ 	.short	0x0100
        /*0246*/ 	.byte	0x05
	.zero		1


	//   ....[20]....
        /*0248*/ 	.word	0x000008a0
        /*024c*/ 	.word	0x000000ff
        /*0250*/ 	.word	0x000000a0
        /*0254*/ 	.short	0x0100
        /*0256*/ 	.byte	0x06
	.zero		1


	//   ....[21]....
        /*0258*/ 	.word	0x000008b0
        /*025c*/ 	.word	0x000000ff
        /*0260*/ 	.word	0x000000c0
        /*0264*/ 	.short	0x0100
        /*0266*/ 	.byte	0x06
	.zero		1


	//   ....[22]....
        /*0268*/ 	.word	0x000008c0
        /*026c*/ 	.word	0x000000ff
        /*0270*/ 	.word	0x000000a8
        /*0274*/ 	.short	0x0100
        /*0276*/ 	.byte	0x06
	.zero		1


	//   ....[23]....
        /*0278*/ 	.word	0x000008d0
        /*027c*/ 	.word	0x000000ff
        /*0280*/ 	.word	0x000000c8
        /*0284*/ 	.short	0x0100
        /*0286*/ 	.byte	0x06
	.zero		1


	//   ....[24]....
        /*0288*/ 	.word	0x000008e0
        /*028c*/ 	.word	0x000000ff
        /*0290*/ 	.word	0x000000b0
        /*0294*/ 	.short	0x0100
        /*0296*/ 	.byte	0x06
	.zero		1


	//   ....[25]....
        /*0298*/ 	.word	0x000008f0
        /*029c*/ 	.word	0x000000ff
        /*02a0*/ 	.word	0x000000d0
        /*02a4*/ 	.short	0x0100
        /*02a6*/ 	.byte	0x06
	.zero		1


	//   ....[26]....
        /*02a8*/ 	.word	0x00000900
        /*02ac*/ 	.word	0x000000ff
        /*02b0*/ 	.word	0x000000b8
        /*02b4*/ 	.short	0x0100
        /*02b6*/ 	.byte	0x06
	.zero		1


	//   ....[27]....
        /*02b8*/ 	.word	0x00000910
        /*02bc*/ 	.word	0x000000ff
        /*02c0*/ 	.word	0x000000d8
        /*02c4*/ 	.short	0x0100
        /*02c6*/ 	.byte	0x06
	.zero		1


	//   ....[28]....
        /*02c8*/ 	.word	0x00000a00
        /*02cc*/ 	.word	0x000000ff
        /*02d0*/ 	.word	0x000000e0
        /*02d4*/ 	.short	0x0100
        /*02d6*/ 	.byte	0x05
	.zero		1


	//   ....[29]....
        /*02d8*/ 	.word	0x00000a10
        /*02dc*/ 	.word	0x000000ff
        /*02e0*/ 	.word	0x000000e8
        /*02e4*/ 	.short	0x0100
        /*02e6*/ 	.byte	0x05
	.zero		1


	//   ....[30]....
        /*02e8*/ 	.word	0x00000b50
        /*02ec*/ 	.word	0x000000ff
        /*02f0*/ 	.word	0x000000f0
        /*02f4*/ 	.short	0x0100
        /*02f6*/ 	.byte	0x05
	.zero		1


	//   ....[31]....
        /*02f8*/ 	.word	0x00000b60
        /*02fc*/ 	.word	0x000000ff
        /*0300*/ 	.word	0x00000100
        /*0304*/ 	.short	0x0100
        /*0306*/ 	.byte	0x05
	.zero		1


	//   ....[32]....
        /*0308*/ 	.word	0x00000b70
        /*030c*/ 	.word	0x000000ff
        /*0310*/ 	.word	0x000000f8
        /*0314*/ 	.short	0x0100
        /*0316*/ 	.byte	0x05
	.zero		1


	//   ....[33]....
        /*0318*/ 	.word	0x00000b80
        /*031c*/ 	.word	0x000000ff
        /*0320*/ 	.word	0x00000108
        /*0324*/ 	.short	0x0100
        /*0326*/ 	.byte	0x05
	.zero		1


	//   ....[34]....
        /*0328*/ 	.word	0x00000cb0
        /*032c*/ 	.word	0x000000ff
        /*0330*/ 	.word	0x00000110
        /*0334*/ 	.short	0x0100
        /*0336*/ 	.byte	0x06
	.zero		1


	//   ....[35]....
        /*0338*/ 	.word	0x00000cc0
        /*033c*/ 	.word	0x000000ff
        /*0340*/ 	.word	0x00000120
        /*0344*/ 	.short	0x0100
        /*0346*/ 	.byte	0x06
	.zero		1


	//   ....[36]....
        /*0348*/ 	.word	0x00000cd0
        /*034c*/ 	.word	0x000000ff
        /*0350*/ 	.word	0x00000118
        /*0354*/ 	.short	0x0100
        /*0356*/ 	.byte	0x06
	.zero		1


	//   ....[37]....
        /*0358*/ 	.word	0x00000ce0
        /*035c*/ 	.word	0x000000ff
        /*0360*/ 	.word	0x00000128
        /*0364*/ 	.short	0x0100
        /*0366*/ 	.byte	0x06
	.zero		1


	//   ....[38]....
        /*0368*/ 	.word	0x00000df0
        /*036c*/ 	.word	0x000000ff
        /*0370*/ 	.word	0x00000130
        /*0374*/ 	.short	0x0100
        /*0376*/ 	.byte	0x05
	.zero		1


	//   ....[39]....
        /*0378*/ 	.word	0x00000e00
        /*037c*/ 	.word	0x000000ff
        /*0380*/ 	.word	0x00000140
        /*0384*/ 	.short	0x0100
        /*0386*/ 	.byte	0x05
	.zero		1


	//   ....[40]....
        /*0388*/ 	.word	0x00000e10
        /*038c*/ 	.word	0x000000ff
        /*0390*/ 	.word	0x00000138
        /*0394*/ 	.short	0x0100
        /*0396*/ 	.byte	0x05
	.zero		1


	//   ....[41]....
        /*0398*/ 	.word	0x00000e20
        /*039c*/ 	.word	0x000000ff
        /*03a0*/ 	.word	0x00000148
        /*03a4*/ 	.short	0x0100
        /*03a6*/ 	.byte	0x05
	.zero		1


	//   ....[42]....
        /*03a8*/ 	.word	0x000016b0
        /*03ac*/ 	.word	0x00000002
        /*03b0*/ 	.word	0x00000140
        /*03b4*/ 	.short	0x010a
        /*03b6*/ 	.byte	0xff
	.zero		1


	//   ....[43]....
        /*03b8*/ 	.word	0x000016e0
        /*03bc*/ 	.word	0x00000002
        /*03c0*/ 	.word	0x00000130
        /*03c4*/ 	.short	0x0101
        /*03c6*/ 	.byte	0xff
	.zero		1


	//   ....[44]....
        /*03c8*/ 	.word	0x000017b0
        /*03cc*/ 	.word	0x000000ff
        /*03d0*/ 	.word	0x00000050
        /*03d4*/ 	.short	0x010a
        /*03d6*/ 	.byte	0x08
	.zero		1


	//   ....[45]....
        /*03d8*/ 	.word	0x00001830
        /*03dc*/ 	.word	0x000000ff
        /*03e0*/ 	.word	0x00000050
        /*03e4*/ 	.short	0x010a
        /*03e6*/ 	.byte	0x21
	.zero		1


	//   ....[46]....
        /*03e8*/ 	.word	0x00001930
        /*03ec*/ 	.word	0x000000ff
        /*03f0*/ 	.word	0x00000050
        /*03f4*/ 	.short	0x010a
        /*03f6*/ 	.byte	0x08
	.zero		1


	//   ....[47]....
        /*03f8*/ 	.word	0x00001be0
        /*03fc*/ 	.word	0x000000ff
        /*0400*/ 	.word	0x000000e8
        /*0404*/ 	.short	0x0101
        /*0406*/ 	.byte	0x04
	.zero		1


	//   ....[48]....
        /*0408*/ 	.word	0x00001c00
        /*040c*/ 	.word	0x000000ff
        /*0410*/ 	.word	0x00000050
        /*0414*/ 	.short	0x010a
        /*0416*/ 	.byte	0x08
	.zero		1


	//   ....[49]....
        /*0418*/ 	.word	0x00001c80
        /*041c*/ 	.word	0x000000ff
        /*0420*/ 	.word	0x00000050
        /*0424*/ 	.short	0x010a
        /*0426*/ 	.byte	0x21
	.zero		1


	//   ....[50]....
        /*0428*/ 	.word	0x00001d80
        /*042c*/ 	.word	0x000000ff
        /*0430*/ 	.word	0x00000050
        /*0434*/ 	.short	0x010a
        /*0436*/ 	.byte	0x08
	.zero		1


	//   ....[51]....
        /*0438*/ 	.word	0x00002040
        /*043c*/ 	.word	0x00000002
        /*0440*/ 	.word	0x000000f0
        /*0444*/ 	.short	0x010a
        /*0446*/ 	.byte	0xff
	.zero		1


	//   ....[52]....
        /*0448*/ 	.word	0x00002100
        /*044c*/ 	.word	0x00000002
        /*0450*/ 	.word	0x00000000
        /*0454*/ 	.short	0x0101
        /*0456*/ 	.byte	0xff
	.zero		1


	//   ....[53]....
        /*0458*/ 	.word	0x00002680
        /*045c*/ 	.word	0x000000ff
        /*0460*/ 	.word	0x00000000
        /*0464*/ 	.short	0x010a
        /*0466*/ 	.byte	0x05
	.zero		1


	//   ....[54]....
        /*0468*/ 	.word	0x00002710
        /*046c*/ 	.word	0x000000ff
        /*0470*/ 	.word	0x00000000
        /*0474*/ 	.short	0x010a
        /*0476*/ 	.byte	0x05
	.zero		1


	//   ....[55]....
        /*0478*/ 	.word	0x000027a0
        /*047c*/ 	.word	0x000000ff
        /*0480*/ 	.word	0x00000000
        /*0484*/ 	.short	0x010a
        /*0486*/ 	.byte	0x05
	.zero		1


	//   ....[56]....
        /*0488*/ 	.word	0x00002830
        /*048c*/ 	.word	0x000000ff
        /*0490*/ 	.word	0x00000000
        /*0494*/ 	.short	0x010a
        /*0496*/ 	.byte	0x05
	.zero		1


	//   ....[57]....
        /*0498*/ 	.word	0x000028c0
        /*049c*/ 	.word	0x000000ff
        /*04a0*/ 	.word	0x00000000
        /*04a4*/ 	.short	0x010a
        /*04a6*/ 	.byte	0x05
	.zero		1


	//   ....[58]....
        /*04a8*/ 	.word	0x00002950
        /*04ac*/ 	.word	0x000000ff
        /*04b0*/ 	.word	0x00000000
        /*04b4*/ 	.short	0x010a
        /*04b6*/ 	.byte	0x05
	.zero		1


	//   ....[59]....
        /*04b8*/ 	.word	0x000029e0
        /*04bc*/ 	.word	0x000000ff
        /*04c0*/ 	.word	0x00000000
        /*04c4*/ 	.short	0x010a
        /*04c6*/ 	.byte	0x05
	.zero		1


	//   ....[60]....
        /*04c8*/ 	.word	0x00002a70
        /*04cc*/ 	.word	0x000000ff
        /*04d0*/ 	.word	0x00000000
        /*04d4*/ 	.short	0x010a
        /*04d6*/ 	.byte	0x05
	.zero		1


	//   ....[61]....
        /*04d8*/ 	.word	0x00002b00
        /*04dc*/ 	.word	0x000000ff
        /*04e0*/ 	.word	0x00000000
        /*04e4*/ 	.short	0x010a
        /*04e6*/ 	.byte	0x05
	.zero		1


	//   ....[62]....
        /*04e8*/ 	.word	0x00002ba0
        /*04ec*/ 	.word	0x00000000
        /*04f0*/ 	.word	0x00000000
        /*04f4*/ 	.short	0x010a
        /*04f6*/ 	.byte	0xff
	.zero		1


	//   ....[63]....
        /*04f8*/ 	.word	0x00002cc0
        /*04fc*/ 	.word	0x00000000
        /*0500*/ 	.word	0x00000130
        /*0504*/ 	.short	0x010a
        /*0506*/ 	.byte	0xff
	.zero		1


	//   ....[64]....
        /*0508*/ 	.word	0x00002d30
        /*050c*/ 	.word	0x00000000
        /*0510*/ 	.word	0x00000000
        /*0514*/ 	.short	0x0101
        /*0516*/ 	.byte	0xff
	.zero		1


	//   ....[65]....
        /*0518*/ 	.word	0x00002d50
        /*051c*/ 	.word	0x000000ff
        /*0520*/ 	.word	0x00000100
        /*0524*/ 	.short	0x010a
        /*0526*/ 	.byte	0x05
	.zero		1


	//   ....[66]....
        /*0528*/ 	.word	0x00002e70
        /*052c*/ 	.word	0x00000000
        /*0530*/ 	.word	0x000000f0
        /*0534*/ 	.short	0x010a
        /*0536*/ 	.byte	0xff
	.zero		1


	//   ....[67]....
        /*0538*/ 	.word	0x00002f70
        /*053c*/ 	.word	0x00000000
        /*0540*/ 	.word	0x00000000
        /*0544*/ 	.short	0x0101
        /*0546*/ 	.byte	0xff
	.zero		1


	//   ....[68]....
        /*0548*/ 	.word	0x00003000
        /*054c*/ 	.word	0x000000ff
        /*0550*/ 	.word	0x00000100
        /*0554*/ 	.short	0x0106
        /*0556*/ 	.byte	0x05
	.zero		1


	//   ....[69]....
        /*0558*/ 	.word	0x00003020
        /*055c*/ 	.word	0x000000ff
        /*0560*/ 	.word	0x00000100
        /*0564*/ 	.short	0x010a
        /*0566*/ 	.byte	0x05
	.zero		1


	//   ....[70]....
        /*0568*/ 	.word	0x000030b0
        /*056c*/ 	.word	0x000000ff
        /*0570*/ 	.word	0x00000100
        /*0574*/ 	.short	0x0106
        /*0576*/ 	.byte	0x04
	.zero		1


	//   ....[71]....
        /*0578*/ 	.word	0x000030f0
        /*057c*/ 	.word	0x00000000
        /*0580*/ 	.word	0x00000100
        /*0584*/ 	.short	0x010a
        /*0586*/ 	.byte	0xff
	.zero		1


	//   ....[72]....
        /*0588*/ 	.word	0x00003770
        /*058c*/ 	.word	0x00000000
        /*0590*/ 	.word	0x000000f0
        /*0594*/ 	.short	0x010a
        /*0596*/ 	.byte	0xff
	.zero		1


	//   ....[73]....
        /*0598*/ 	.word	0x00003880
        /*059c*/ 	.word	0x00000003
        /*05a0*/ 	.word	0x00000000
        /*05a4*/ 	.short	0x0101
        /*05a6*/ 	.byte	0xff
	.zero		1


	//   ....[74]....
        /*05a8*/ 	.word	0x00003890
        /*05ac*/ 	.word	0x000000ff
        /*05b0*/ 	.word	0x00000000
        /*05b4*/ 	.short	0x010a
        /*05b6*/ 	.byte	0x0a
	.zero		1


	//   ....[75]....
        /*05b8*/ 	.word	0x000038b0
        /*05bc*/ 	.word	0x000000ff
        /*05c0*/ 	.word	0x00000120
        /*05c4*/ 	.short	0x010a
        /*05c6*/ 	.byte	0x0b
	.zero		1


	//   ....[76]....
        /*05c8*/ 	.word	0x00003980
        /*05cc*/ 	.word	0x000000ff
        /*05d0*/ 	.word	0x00000000
        /*05d4*/ 	.short	0x010a
        /*05d6*/ 	.byte	0x0a
	.zero		1


	//   ....[77]....
        /*05d8*/ 	.word	0x00003ab0
        /*05dc*/ 	.word	0x000000ff
        /*05e0*/ 	.word	0x00000000
        /*05e4*/ 	.short	0x010a
        /*05e6*/ 	.byte	0x19
	.zero		1


	//   ....[78]....
        /*05e8*/ 	.word	0x00003d80
        /*05ec*/ 	.word	0x000000ff
        /*05f0*/ 	.word	0x00000000
        /*05f4*/ 	.short	0x010a
        /*05f6*/ 	.byte	0x05
	.zero		1


	//   ....[79]....
        /*05f8*/ 	.word	0x00003e10
        /*05fc*/ 	.word	0x000000ff
        /*0600*/ 	.word	0x00000000
        /*0604*/ 	.short	0x010a
        /*0606*/ 	.byte	0x06
	.zero		1


	//   ....[80]....
        /*0608*/ 	.word	0x00004280
        /*060c*/ 	.word	0x00000000
        /*0610*/ 	.word	0x000000f0
        /*0614*/ 	.short	0x010a
        /*0616*/ 	.byte	0xff
	.zero		1


	//   ....[81]....
        /*0618*/ 	.word	0x00004390
        /*061c*/ 	.word	0x00000000
        /*0620*/ 	.word	0x00000000
        /*0624*/ 	.short	0x0101
        /*0626*/ 	.byte	0xff
	.zero		1


	//   ....[82]....
        /*0628*/ 	.word	0x000046b0
        /*062c*/ 	.word	0x000000ff
        /*0630*/ 	.word	0x000000e8
        /*0634*/ 	.short	0x010a
        /*0636*/ 	.byte	0x06
	.zero		1


	//   ....[83]....
        /*0638*/ 	.word	0x00004830
        /*063c*/ 	.word	0x000000ff
        /*0640*/ 	.word	0x000000c0
        /*0644*/ 	.short	0x010a
        /*0646*/ 	.byte	0x06
	.zero		1


	//   ....[84]....
        /*0648*/ 	.word	0x000049a0
        /*064c*/ 	.word	0x000000ff
        /*0650*/ 	.word	0x000000a0
        /*0654*/ 	.short	0x010b
        /*0656*/ 	.byte	0x06
	.zero		1


	//   ....[85]....
        /*0658*/ 	.word	0x000049b0
        /*065c*/ 	.word	0x000000ff
        /*0660*/ 	.word	0x00000000
        /*0664*/ 	.short	0x0101
        /*0666*/ 	.byte	0x08
	.zero		1


	//   ....[86]....
        /*0668*/ 	.word	0x000049c0
        /*066c*/ 	.word	0x000000ff
        /*0670*/ 	.word	0x000000c8
        /*0674*/ 	.short	0x010a
        /*0676*/ 	.byte	0x06
	.zero		1


	//   ....[87]....
        /*0678*/ 	.word	0x00004b10
        /*067c*/ 	.word	0x000000ff
        /*0680*/ 	.word	0x000000a8
        /*0684*/ 	.short	0x010b
        /*0686*/ 	.byte	0x06
	.zero		1


	//   ....[88]....
        /*0688*/ 	.word	0x00004b20
        /*068c*/ 	.word	0x000000ff
        /*0690*/ 	.word	0x00000000
        /*0694*/ 	.short	0x0101
        /*0696*/ 	.byte	0x08
	.zero		1


	//   ....[89]....
        /*0698*/ 	.word	0x00004b30
        /*069c*/ 	.word	0x000000ff
        /*06a0*/ 	.word	0x000000d0
        /*06a4*/ 	.short	0x010a
        /*06a6*/ 	.byte	0x06
	.zero		1


	//   ....[90]....
        /*06a8*/ 	.word	0x00004cb0
        /*06ac*/ 	.word	0x000000ff
        /*06b0*/ 	.word	0x000000b0
        /*06b4*/ 	.short	0x010b
        /*06b6*/ 	.byte	0x06
	.zero		1


	//   ....[91]....
        /*06b8*/ 	.word	0x00004cf0
        /*06bc*/ 	.word	0x000000ff
        /*06c0*/ 	.word	0x00000000
        /*06c4*/ 	.short	0x0101
        /*06c6*/ 	.byte	0x0e
	.zero		1


	//   ....[92]....
        /*06c8*/ 	.word	0x00004d30
        /*06cc*/ 	.word	0x000000ff
        /*06d0*/ 	.word	0x000000d8
        /*06d4*/ 	.short	0x010a
        /*06d6*/ 	.byte	0x06
	.zero		1


	//   ....[93]....
        /*06d8*/ 	.word	0x00004f80
        /*06dc*/ 	.word	0x000000ff
        /*06e0*/ 	.word	0x000000b8
        /*06e4*/ 	.short	0x010b
        /*06e6*/ 	.byte	0x06
	.zero		1


	//   ....[94]....
        /*06e8*/ 	.word	0x00004fa0
        /*06ec*/ 	.word	0x000000ff
        /*06f0*/ 	.word	0x00000000
        /*06f4*/ 	.short	0x0101
        /*06f6*/ 	.byte	0x07
	.zero		1


	//   ....[95]....
        /*06f8*/ 	.word	0x00004fd0
        /*06fc*/ 	.word	0x000000ff
        /*0700*/ 	.word	0x000000c0
        /*0704*/ 	.short	0x010a
        /*0706*/ 	.byte	0x06
	.zero		1


	//   ....[96]....
        /*0708*/ 	.word	0x00004ff0
        /*070c*/ 	.word	0x000000ff
        /*0710*/ 	.word	0x000000c8
        /*0714*/ 	.short	0x010a
        /*0716*/ 	.byte	0x06
	.zero		1


	//   ....[97]....
        /*0718*/ 	.word	0x00005010
        /*071c*/ 	.word	0x000000ff
        /*0720*/ 	.word	0x000000d0
        /*0724*/ 	.short	0x010a
        /*0726*/ 	.byte	0x06
	.zero		1


	//   ....[98]....
        /*0728*/ 	.word	0x00005050
        /*072c*/ 	.word	0x00000000
        /*0730*/ 	.word	0x000000d8
        /*0734*/ 	.short	0x010a
        /*0736*/ 	.byte	0xff
	.zero		1


	//   ....[99]....
        /*0738*/ 	.word	0x00005380
        /*073c*/ 	.word	0x00000000
        /*0740*/ 	.word	0x000000f0
        /*0744*/ 	.short	0x010a
        /*0746*/ 	.byte	0xff
	.zero		1


	//   ....[100]....
        /*0748*/ 	.word	0x00005490
        /*074c*/ 	.word	0x00000000
        /*0750*/ 	.word	0x00000000
        /*0754*/ 	.short	0x0101
        /*0756*/ 	.byte	0xff
	.zero		1


	//   ....[101]....
        /*0758*/ 	.word	0x00005ec0
        /*075c*/ 	.word	0x000000ff
        /*0760*/ 	.word	0x000000a0
        /*0764*/ 	.short	0x010a
        /*0766*/ 	.byte	0x30
	.zero		1


	//   ....[102]....
        /*0768*/ 	.word	0x00005f00
        /*076c*/ 	.word	0x00000040
        /*0770*/ 	.word	0x00000110
        /*0774*/ 	.short	0x010a
        /*0776*/ 	.byte	0xff
	.zero		1


	//   ....[103]....
        /*0778*/ 	.word	0x00005ff0
        /*077c*/ 	.word	0x000000ff
        /*0780*/ 	.word	0x000000a0
        /*0784*/ 	.short	0x010a
        /*0786*/ 	.byte	0x30
	.zero		1


	//   ....[104]....
        /*0788*/ 	.word	0x000060e0
        /*078c*/ 	.word	0x00000040
        /*0790*/ 	.word	0x00000110
        /*0794*/ 	.short	0x010a
        /*0796*/ 	.byte	0xff
	.zero		1


	//   ....[105]....
        /*0798*/ 	.word	0x00006bb0
        /*079c*/ 	.word	0x00000000
        /*07a0*/ 	.word	0x00000000
        /*07a4*/ 	.short	0x0101
        /*07a6*/ 	.byte	0xff
	.zero		1


	//   ....[106]....
        /*07a8*/ 	.word	0x00006bc0
        /*07ac*/ 	.word	0x00000002
        /*07b0*/ 	.word	0x000000a0
        /*07b4*/ 	.short	0x010a
        /*07b6*/ 	.byte	0xff
	.zero		1


	//   ....[107]....
        /*07b8*/ 	.word	0x00006ca0
        /*07bc*/ 	.word	0x00000002
        /*07c0*/ 	.word	0x000000a0
        /*07c4*/ 	.short	0x010a
        /*07c6*/ 	.byte	0xff
	.zero		1


	//   ....[108]....
        /*07c8*/ 	.word	0x00007800
        /*07cc*/ 	.word	0x00000048
        /*07d0*/ 	.word	0x00000000
        /*07d4*/ 	.short	0x0101
        /*07d6*/ 	.byte	0xff
	.zero		1


	//   ....[109]....
        /*07d8*/ 	.word	0x00007820
        /*07dc*/ 	.word	0x00000000
        /*07e0*/ 	.word	0x000000a0
        /*07e4*/ 	.short	0x010a
        /*07e6*/ 	.byte	0xff
	.zero		1


	//   ....[110]....
        /*07e8*/ 	.word	0x000078f0
        /*07ec*/ 	.word	0x00000000
        /*07f0*/ 	.word	0x000000a0
        /*07f4*/ 	.short	0x010a
        /*07f6*/ 	.byte	0xff
	.zero		1


	//   ....[111]....
        /*07f8*/ 	.word	0x00008450
        /*07fc*/ 	.word	0x00000048
        /*0800*/ 	.word	0x00000000
        /*0804*/ 	.short	0x0101
        /*0806*/ 	.byte	0xff
	.zero		1


	//   ....[112]....
        /*0808*/ 	.word	0x00008470
        /*080c*/ 	.word	0x00000000
        /*0810*/ 	.word	0x000000a0
        /*0814*/ 	.short	0x010a
        /*0816*/ 	.byte	0xff
	.zero		1


	//   ....[113]....
        /*0818*/ 	.word	0x00008540
        /*081c*/ 	.word	0x00000000
        /*0820*/ 	.word	0x000000a0
        /*0824*/ 	.short	0x010a
        /*0826*/ 	.byte	0xff
	.zero		1


	//   ....[114]....
        /*0828*/ 	.word	0x000088a0
        /*082c*/ 	.word	0x000000ff
        /*0830*/ 	.word	0x00000000
        /*0834*/ 	.short	0x0101
        /*0836*/ 	.byte	0x05
	.zero		1


	//   ....[115]....
        /*0838*/ 	.word	0x00009100
        /*083c*/ 	.word	0x00000000
        /*0840*/ 	.word	0x00000000
        /*0844*/ 	.short	0x0101
        /*0846*/ 	.byte	0xff
	.zero		1


	//   ....[116]....
        /*0848*/ 	.word	0x00009390
        /*084c*/ 	.word	0x000000ff
        /*0850*/ 	.word	0x00000000
        /*0854*/ 	.short	0x0101
        /*0856*/ 	.byte	0x04
	.zero		1


	//   ....[117]....
        /*0858*/ 	.word	0x000093b0
        /*085c*/ 	.word	0x00000002
        /*0860*/ 	.word	0x00000140
        /*0864*/ 	.short	0x010a
        /*0866*/ 	.byte	0xff
	.zero		1


	//   ....[118]....
        /*0868*/ 	.word	0x00009410
        /*086c*/ 	.word	0x00000002
        /*0870*/ 	.word	0x00000050
        /*0874*/ 	.short	0x010a
        /*0876*/ 	.byte	0xff
	.zero		1


	//   ....[119]....
        /*0878*/ 	.word	0x00009470
        /*087c*/ 	.word	0x00000002
        /*0880*/ 	.word	0x00000050
        /*0884*/ 	.short	0x010a
        /*0886*/ 	.byte	0xff
	.zero		1


	//   ....[120]....
        /*0888*/ 	.word	0x000094c0
        /*088c*/ 	.word	0x00000002
        /*0890*/ 	.word	0x000000f0
        /*0894*/ 	.short	0x010a
        /*0896*/ 	.byte	0xff
	.zero		1


	//   ....[121]....
        /*0898*/ 	.word	0x00009520
        /*089c*/ 	.word	0x00000000
        /*08a0*/ 	.word	0x00000000
        /*08a4*/ 	.short	0x010a
        /*08a6*/ 	.byte	0xff
	.zero		1


	//   ....[122]....
        /*08a8*/ 	.word	0x00009580
        /*08ac*/ 	.word	0x00000000
        /*08b0*/ 	.word	0x00000000
        /*08b4*/ 	.short	0x010a
        /*08b6*/ 	.byte	0xff
	.zero		1


	//   ....[123]....
        /*08b8*/ 	.word	0x000095e0
        /*08bc*/ 	.word	0x00000000
        /*08c0*/ 	.word	0x00000000
        /*08c4*/ 	.short	0x010a
        /*08c6*/ 	.byte	0xff
	.zero		1


	//   ....[124]....
        /*08c8*/ 	.word	0x00009640
        /*08cc*/ 	.word	0x00000000
        /*08d0*/ 	.word	0x00000000
        /*08d4*/ 	.short	0x010a
        /*08d6*/ 	.byte	0xff
	.zero		1


	//   ....[125]....
        /*08d8*/ 	.word	0x000096a0
        /*08dc*/ 	.word	0x00000000
        /*08e0*/ 	.word	0x00000000
        /*08e4*/ 	.short	0x010a
        /*08e6*/ 	.byte	0xff
	.zero		1


	//   ....[126]....
        /*08e8*/ 	.word	0x00009700
        /*08ec*/ 	.word	0x00000000
        /*08f0*/ 	.word	0x00000000
        /*08f4*/ 	.short	0x010a
        /*08f6*/ 	.byte	0xff
	.zero		1


	//   ....[127]....
        /*08f8*/ 	.word	0x00009760
        /*08fc*/ 	.word	0x00000000
        /*0900*/ 	.word	0x00000000
        /*0904*/ 	.short	0x010a
        /*0906*/ 	.byte	0xff
	.zero		1


	//   ....[128]....
        /*0908*/ 	.word	0x000097c0
        /*090c*/ 	.word	0x00000000
        /*0910*/ 	.word	0x00000000
        /*0914*/ 	.short	0x010a
        /*0916*/ 	.byte	0xff
	.zero		1


	//   ....[129]....
        /*0918*/ 	.word	0x00009820
        /*091c*/ 	.word	0x00000000
        /*0920*/ 	.word	0x00000000
        /*0924*/ 	.short	0x010a
        /*0926*/ 	.byte	0xff
	.zero		1


	//   ....[130]....
        /*0928*/ 	.word	0x00009870
        /*092c*/ 	.word	0x00000000
        /*0930*/ 	.word	0x00000130
        /*0934*/ 	.short	0x010a
        /*0936*/ 	.byte	0xff
	.zero		1


	//   ....[131]....
        /*0938*/ 	.word	0x000098d0
        /*093c*/ 	.word	0x00000000
        /*0940*/ 	.word	0x00000100
        /*0944*/ 	.short	0x010a
        /*0946*/ 	.byte	0xff
	.zero		1


	//   ....[132]....
        /*0948*/ 	.word	0x00009920
        /*094c*/ 	.word	0x00000000
        /*0950*/ 	.word	0x000000f0
        /*0954*/ 	.short	0x010a
        /*0956*/ 	.byte	0xff
	.zero		1


	//   ....[133]....
        /*0958*/ 	.word	0x00009980
        /*095c*/ 	.word	0x00000000
        /*0960*/ 	.word	0x00000100
        /*0964*/ 	.short	0x010a
        /*0966*/ 	.byte	0xff
	.zero		1


	//   ....[134]....
        /*0968*/ 	.word	0x000099d0
        /*096c*/ 	.word	0x00000000
        /*0970*/ 	.word	0x000000f0
        /*0974*/ 	.short	0x010a
        /*0976*/ 	.byte	0xff
	.zero		1


	//   ....[135]....
        /*0978*/ 	.word	0x00009a30
        /*097c*/ 	.word	0x00000002
        /*0980*/ 	.word	0x00000120
        /*0984*/ 	.short	0x010a
        /*0986*/ 	.byte	0xff
	.zero		1


	//   ....[136]....
        /*0988*/ 	.word	0x00009a90
        /*098c*/ 	.word	0x00000000
        /*0990*/ 	.word	0x00000000
        /*0994*/ 	.short	0x010a
        /*0996*/ 	.byte	0xff
	.zero		1


	//   ....[137]....
        /*0998*/ 	.word	0x00009af0
        /*099c*/ 	.word	0x00000000
        /*09a0*/ 	.word	0x00000000
        /*09a4*/ 	.short	0x010a
        /*09a6*/ 	.byte	0xff
	.zero		1


	//   ....[138]....
        /*09a8*/ 	.word	0x00009b50
        /*09ac*/ 	.word	0x00000000
        /*09b0*/ 	.word	0x00000000
        /*09b4*/ 	.short	0x010a
        /*09b6*/ 	.byte	0xff
	.zero		1


	//   ....[139]....
        /*09b8*/ 	.word	0x00009ba0
        /*09bc*/ 	.word	0x00000000
        /*09c0*/ 	.word	0x000000f0
        /*09c4*/ 	.short	0x010a
        /*09c6*/ 	.byte	0xff
	.zero		1


	//   ....[140]....
        /*09c8*/ 	.word	0x00009c00
        /*09cc*/ 	.word	0x00000000
        /*09d0*/ 	.word	0x000000e8
        /*09d4*/ 	.short	0x010a
        /*09d6*/ 	.byte	0xff
	.zero		1


	//   ....[141]....
        /*09d8*/ 	.word	0x00009c60
        /*09dc*/ 	.word	0x00000000
        /*09e0*/ 	.word	0x000000c0
        /*09e4*/ 	.short	0x010a
        /*09e6*/ 	.byte	0xff
	.zero		1


	//   ....[142]....
        /*09e8*/ 	.word	0x00009cc0
        /*09ec*/ 	.word	0x00000000
        /*09f0*/ 	.word	0x000000c8
        /*09f4*/ 	.short	0x010a
        /*09f6*/ 	.byte	0xff
	.zero		1


	//   ....[143]....
        /*09f8*/ 	.word	0x00009d20
        /*09fc*/ 	.word	0x00000000
        /*0a00*/ 	.word	0x000000d0
        /*0a04*/ 	.short	0x010a
        /*0a06*/ 	.byte	0xff
	.zero		1


	//   ....[144]....
        /*0a08*/ 	.word	0x00009d80
        /*0a0c*/ 	.word	0x00000000
        /*0a10*/ 	.word	0x000000d8
        /*0a14*/ 	.short	0x010a
        /*0a16*/ 	.byte	0xff
	.zero		1


	//   ....[145]....
        /*0a18*/ 	.word	0x00009de0
        /*0a1c*/ 	.word	0x00000000
        /*0a20*/ 	.word	0x000000c0
        /*0a24*/ 	.short	0x010a
        /*0a26*/ 	.byte	0xff
	.zero		1


	//   ....[146]....
        /*0a28*/ 	.word	0x00009e40
        /*0a2c*/ 	.word	0x00000000
        /*0a30*/ 	.word	0x000000c8
        /*0a34*/ 	.short	0x010a
        /*0a36*/ 	.byte	0xff
	.zero		1


	//   ....[147]....
        /*0a38*/ 	.word	0x00009ea0
        /*0a3c*/ 	.word	0x00000000
        /*0a40*/ 	.word	0x000000d0
        /*0a44*/ 	.short	0x010a
        /*0a46*/ 	.byte	0xff
	.zero		1


	//   ....[148]....
        /*0a48*/ 	.word	0x00009ef0
        /*0a4c*/ 	.word	0x00000000
        /*0a50*/ 	.word	0x000000f0
        /*0a54*/ 	.short	0x010a
        /*0a56*/ 	.byte	0xff
	.zero		1


	//   ....[149]....
        /*0a58*/ 	.word	0x00009f50
        /*0a5c*/ 	.word	0x00000002
        /*0a60*/ 	.word	0x000000a0
        /*0a64*/ 	.short	0x010a
        /*0a66*/ 	.byte	0xff
	.zero		1


	//   ....[150]....
        /*0a68*/ 	.word	0x00009fa0
        /*0a6c*/ 	.word	0x00000040
        /*0a70*/ 	.word	0x00000110
        /*0a74*/ 	.short	0x010a
        /*0a76*/ 	.byte	0xff
	.zero		1


	//   ....[151]....
        /*0a78*/ 	.word	0x00009ff0
        /*0a7c*/ 	.word	0x00000002
        /*0a80*/ 	.word	0x000000a0
        /*0a84*/ 	.short	0x010a
        /*0a86*/ 	.byte	0xff
	.zero		1


	//   ....[152]....
        /*0a88*/ 	.word	0x0000a040
        /*0a8c*/ 	.word	0x00000000
        /*0a90*/ 	.word	0x000000a0
        /*0a94*/ 	.short	0x010a
        /*0a96*/ 	.byte	0xff
	.zero		1


	//   ....[153]....
        /*0a98*/ 	.word	0x0000a090
        /*0a9c*/ 	.word	0x00000000
        /*0aa0*/ 	.word	0x000000a0
        /*0aa4*/ 	.short	0x010a
        /*0aa6*/ 	.byte	0xff
	.zero		1


	//----- nvinfo : EIATTR_NUM_MBARRIERS
	.align		4
.L_47:
        /*0aa8*/ 	.byte	0x03, 0x38
        /*0aaa*/ 	.short	0x002a


	//----- nvinfo : EIATTR_EXIT_INSTR_OFFSETS
	.align		4
        /*0aac*/ 	.byte	0x04, 0x1c
        /*0aae*/ 	.short	(.L_49 - .L_48)


	//   ....[0]....
.L_48:
        /*0ab0*/ 	.word	0x00002bd0


	//   ....[1]....
        /*0ab4*/ 	.word	0x000030c0


	//   ....[2]....
        /*0ab8*/ 	.word	0x00003120


	//   ....[3]....
        /*0abc*/ 	.word	0x00004070


	//   ....[4]....
        /*0ac0*/ 	.word	0x00005080


	//   ....[5]....
        /*0ac4*/ 	.word	0x000050c0


	//   ....[6]....
        /*0ac8*/ 	.word	0x00009280


	//   ....[7]....
        /*0acc*/ 	.word	0x00009300


	//   ....[8]....
        /*0ad0*/ 	.word	0x00009330


	//   ....[9]....
        /*0ad4*/ 	.word	0x000093a0


	//----- nvinfo : EIATTR_MAX_THREADS
	.align		4
.L_49:
        /*0ad8*/ 	.byte	0x04, 0x05
        /*0ada*/ 	.short	(.L_51 - .L_50)
.L_50:
        /*0adc*/ 	.word	0x00000100
        /*0ae0*/ 	.word	0x00000001
        /*0ae4*/ 	.word	0x00000001


	//----- nvinfo : EIATTR_CRS_STACK_SIZE
	.align		4
.L_51:
        /*0ae8*/ 	.byte	0x04, 0x1e
        /*0aea*/ 	.short	(.L_53 - .L_52)
.L_52:
        /*0aec*/ 	.word	0x00000000


	//----- nvinfo : EIATTR_CBANK_PARAM_SIZE
	.align		4
.L_53:
        /*0af0*/ 	.byte	0x03, 0x19
        /*0af2*/ 	.short	0x0c00


	//----- nvinfo : EIATTR_PARAM_CBANK
	.align		4
        /*0af4*/ 	.byte	0x04, 0x0a
        /*0af6*/ 	.short	(.L_55 - .L_54)
	.align		4
.L_54:
        /*0af8*/ 	.word	index@(.nv.constant0._ZN7cutlass13device_kernelINS_4gemm6kernel13GemmUniversalIN4cute5tupleIJiiiiEEENS1_10collective13CollectiveMmaINS1_46MainloopSm100TmaUmmaWarpSpecializedBlockScaledILi10ELi2ELi2ENS5_IJNS4_1CILi1EEESB_SB_EEEEENS5_IJNSA_ILi128EEESE_SE_EEENS5_IJNS_12float_e2m1_tENS_13float_ue4m3_tEEEENS5_IJNS5_IJlSB_lEEENS4_6LayoutINS5_IJNS5_IJNS5_IJNSA_ILi32EEENSA_ILi4EEEEEEiEEENS5_IJNS5_IJNSA_ILi16EEESM_EEEiEEENS5_IJSB_iEEEEEENS5_IJSR_NS5_IJNS5_IJNSA_ILi0EEESB_EEENSA_ILi512EEEEEENS5_IJSU_iEEEEEEEEEEESI_S11_NS4_8TiledMMAINS4_8MMA_AtomIJNS4_17SM100_MMA_MXF4_SSISG_SG_fSH_Li128ELi128ELi16ELNS4_4UMMA5MajorE0ELS16_0ELNS15_7ScaleInE0ELS17_0EEEEEENSK_ISC_NS5_IJSU_SU_SU_EEEEENS5_IJNS4_10UnderscoreES1C_S1C_EEEEENS5_IJNS4_13SM90_TMA_LOADES1F_EEENS5_IJNS4_14ComposedLayoutINS4_7SwizzleILi2ELi4ELi3EEENS4_18smem_ptr_flag_bitsILi4EEENSK_INS5_IJNSA_ILi8EEESE_EEENS5_IJSE_SB_EEEEEEENSK_INS5_IJNS5_IJNS5_IJSN_SB_EEESQ_EEESB_NS5_IJSB_NSA_ILi2EEEEEEEEENS5_IJNS5_IJNS5_IJSQ_SW_EEESV_EEESU_NS5_IJSM_SW_EEEEEEEEEEEvNS4_8identityES1G_S21_vS22_EENS_8epilogue10collective18CollectiveEpilogueINS24_23Sm100TmaWarpSpecializedILi4ELi2ELi32ELb1ELb0EEEJSF_NS5_IJNSK_ISE_SB_EENSK_ISL_SB_EEEEENS_10bfloat16_tESJ_S2C_SJ_NS24_6fusion15FusionCallbacksIS28_NS2D_17LinearCombinationIS2C_fS2C_fLNS_15FloatRoundStyleE2EEESF_S2B_JEEENS4_5SM1004TMEM4LOAD26SM100_TMEM_LOAD_32dp32b32xES1F_NS1H_IS1J_NS1K_ILi16EEENSK_INS5_IJS1M_SL_EEENS5_IJSL_SB_EEEEEEENS4_39AutoVectorizingCopyWithAssumedAlignmentILi128EEENS4_14SM90_TMA_STOREES2R_S2T_S2T_EEEvvEEEEvNT_6ParamsE)
        /*0afc*/ 	.short	0x0380
        /*0afe*/ 	.short	0x0c00


	//----- nvinfo : EIATTR_SW_WAR
	.align		4
.L_55:
        /*0b00*/ 	.byte	0x04, 0x36
        /*0b02*/ 	.short	(.L_57 - .L_56)
.L_56:
        /*0b04*/ 	.word	0x00000008
.L_57:


//--------------------- .nv.callgraph             --------------------------
	.section	.nv.callgraph,"",@"SHT_CUDA_CALLGRAPH"
	.align	4
	.sectionentsize	8
	.align		4
        /*0000*/ 	.word	0x00000000
	.align		4
        /*0004*/ 	.word	0xffffffff
	.align		4
        /*0008*/ 	.word	index@(_ZN7cutlass13device_kernelINS_4gemm6kernel13GemmUniversalIN4cute5tupleIJiiiiEEENS1_10collective13CollectiveMmaINS1_46MainloopSm100TmaUmmaWarpSpecializedBlockScaledILi10ELi2ELi2ENS5_IJNS4_1CILi1EEESB_SB_EEEEENS5_IJNSA_ILi128EEESE_SE_EEENS5_IJNS_12float_e2m1_tENS_13float_ue4m3_tEEEENS5_IJNS5_IJlSB_lEEENS4_6LayoutINS5_IJNS5_IJNS5_IJNSA_ILi32EEENSA_ILi4EEEEEEiEEENS5_IJNS5_IJNSA_ILi16EEESM_EEEiEEENS5_IJSB_iEEEEEENS5_IJSR_NS5_IJNS5_IJNSA_ILi0EEESB_EEENSA_ILi512EEEEEENS5_IJSU_iEEEEEEEEEEESI_S11_NS4_8TiledMMAINS4_8MMA_AtomIJNS4_17SM100_MMA_MXF4_SSISG_SG_fSH_Li128ELi128ELi16ELNS4_4UMMA5MajorE0ELS16_0ELNS15_7ScaleInE0ELS17_0EEEEEENSK_ISC_NS5_IJSU_SU_SU_EEEEENS5_IJNS4_10UnderscoreES1C_S1C_EEEEENS5_IJNS4_13SM90_TMA_LOADES1F_EEENS5_IJNS4_14ComposedLayoutINS4_7SwizzleILi2ELi4ELi3EEENS4_18smem_ptr_flag_bitsILi4EEENSK_INS5_IJNSA_ILi8EEESE_EEENS5_IJSE_SB_EEEEEEENSK_INS5_IJNS5_IJNS5_IJSN_SB_EEESQ_EEESB_NS5_IJSB_NSA_ILi2EEEEEEEEENS5_IJNS5_IJNS5_IJSQ_SW_EEESV_EEESU_NS5_IJSM_SW_EEEEEEEEEEEvNS4_8identityES1G_S21_vS22_EENS_8epilogue10collective18CollectiveEpilogueINS24_23Sm100TmaWarpSpecializedILi4ELi2ELi32ELb1ELb0EEEJSF_NS5_IJNSK_ISE_SB_EENSK_ISL_SB_EEEEENS_10bfloat16_tESJ_S2C_SJ_NS24_6fusion15FusionCallbacksIS28_NS2D_17LinearCombinationIS2C_fS2C_fLNS_15FloatRoundStyleE2EEESF_S2B_JEEENS4_5SM1004TMEM4LOAD26SM100_TMEM_LOAD_32dp32b32xES1F_NS1H_IS1J_NS1K_ILi16EEENSK_INS5_IJS1M_SL_EEENS5_IJSL_SB_EEEEEEENS4_39AutoVectorizingCopyWithAssumedAlignmentILi128EEENS4_14SM90_TMA_STOREES2R_S2T_S2T_EEEvvEEEEvNT_6ParamsE)
	.align		4
        /*000c*/ 	.word	index@(__assertfail)
	.align		4
        /*0010*/ 	.word	0x00000000
	.align		4
        /*0014*/ 	.word	0xfffffffe
	.align		4
        /*0018*/ 	.word	0x00000000
	.align		4
        /*001c*/ 	.word	0xfffffffd
	.align		4
        /*0020*/ 	.word	0x00000000
	.align		4
        /*0024*/ 	.word	0xfffffffc


//--------------------- .nv.constant4             --------------------------
	.section	.nv.constant4,"a",@progbits
	.align	8
	.align		8
.nv.constant4:
        /*0000*/ 	.dword	__assertfail
	.align		8
        /*0008*/ 	.dword	__unnamed_1
	.align		8
        /*0010*/ 	.dword	__unnamed_2
	.align		8
        /*0018*/ 	.dword	_ZN40_INTERNAL_39a495e6_4_k_cu_93213d9d_182684cuda3std3__45__cpo5beginE
	.align		8
        /*0020*/ 	.dword	_ZN40_INTERNAL_39a495e6_4_k_cu_93213d9d_182684cuda3std3__45__cpo3endE
	.align		8
        /*0028*/ 	.dword	_ZN40_INTERNAL_39a495e6_4_k_cu_93213d9d_182684cuda3std3__45__cpo6cbeginE
	.align		8
        /*0030*/ 	.dword	_ZN40_INTERNAL_39a495e6_4_k_cu_93213d9d_182684cuda3std3__45__cpo4cendE
	.align		8
        /*0038*/ 	.dword	_ZN40_INTERNAL_39a495e6_4_k_cu_93213d9d_182684cuda3std3__442_GLOBAL__N__39a495e6_4_k_cu_93213d9d_182686ignoreE
	.align		8
        /*0040*/ 	.dword	_ZN40_INTERNAL_39a495e6_4_k_cu_93213d9d_182684cuda3std3__419piecewise_constructE
	.align		8
        /*0048*/ 	.dword	_ZN40_INTERNAL_39a495e6_4_k_cu_93213d9d_182684cuda3std3__48in_placeE
	.align		8
        /*0050*/ 	.dword	_ZN40_INTERNAL_39a495e6_4_k_cu_93213d9d_182684cuda3std6ranges3__45__cpo4swapE
	.align		8
        /*0058*/ 	.dword	_ZN40_INTERNAL_39a495e6_4_k_cu_93213d9d_182684cuda3std6ranges3__45__cpo9iter_moveE
	.align		8
        /*0060*/ 	.dword	_ZN40_INTERNAL_39a495e6_4_k_cu_93213d9d_182684cute7productE
	.align		8
        /*0068*/ 	.dword	_ZN40_INTERNAL_39a495e6_4_k_cu_93213d9d_182684cute1_E
	.align		8
        /*0070*/ 	.dword	$str$25
	.align		8
        /*0078*/ 	.dword	$str$26
	.align		8
        /*0080*/ 	.dword	$str$29
	.align		8
        /*0088*/ 	.dword	$str$30


//--------------------- .text._ZN7cutlass13device_kernelINS_4gemm6kernel13GemmUniversalIN4cute5tupleIJiiiiEEENS1_10collective13CollectiveMmaINS1_46MainloopSm100TmaUmmaWarpSpecializedBlockScaledILi10ELi2ELi2ENS5_IJNS4_1CILi1EEESB_SB_EEEEENS5_IJNSA_ILi128EEESE_SE_EEENS5_IJNS_12float_e2m1_tENS_13float_ue4m3_tEEEENS5_IJNS5_IJlSB_lEEENS4_6LayoutINS5_IJNS5_IJNS5_IJNSA_ILi32EEENSA_ILi4EEEEEEiEEENS5_IJNS5_IJNSA_ILi16EEESM_EEEiEEENS5_IJSB_iEEEEEENS5_IJSR_NS5_IJNS5_IJNSA_ILi0EEESB_EEENSA_ILi512EEEEEENS5_IJSU_iEEEEEEEEEEESI_S11_NS4_8TiledMMAINS4_8MMA_AtomIJNS4_17SM100_MMA_MXF4_SSISG_SG_fSH_Li128ELi128ELi16ELNS4_4UMMA5MajorE0ELS16_0ELNS15_7ScaleInE0ELS17_0EEEEEENSK_ISC_NS5_IJSU_SU_SU_EEEEENS5_IJNS4_10UnderscoreES1C_S1C_EEEEENS5_IJNS4_13SM90_TMA_LOADES1F_EEENS5_IJNS4_14ComposedLayoutINS4_7SwizzleILi2ELi4ELi3EEENS4_18smem_ptr_flag_bitsILi4EEENSK_INS5_IJNSA_ILi8EEESE_EEENS5_IJSE_SB_EEEEEEENSK_INS5_IJNS5_IJNS5_IJSN_SB_EEESQ_EEESB_NS5_IJSB_NSA_ILi2EEEEEEEEENS5_IJNS5_IJNS5_IJSQ_SW_EEESV_EEESU_NS5_IJSM_SW_EEEEEEEEEEEvNS4_8identityES1G_S21_vS22_EENS_8epilogue10collective18CollectiveEpilogueINS24_23Sm100TmaWarpSpecializedILi4ELi2ELi32ELb1ELb0EEEJSF_NS5_IJNSK_ISE_SB_EENSK_ISL_SB_EEEEENS_10bfloat16_tESJ_S2C_SJ_NS24_6fusion15FusionCallbacksIS28_NS2D_17LinearCombinationIS2C_fS2C_fLNS_15FloatRoundStyleE2EEESF_S2B_JEEENS4_5SM1004TMEM4LOAD26SM100_TMEM_LOAD_32dp32b32xES1F_NS1H_IS1J_NS1K_ILi16EEENSK_INS5_IJS1M_SL_EEENS5_IJSL_SB_EEEEEEENS4_39AutoVectorizingCopyWithAssumedAlignmentILi128EEENS4_14SM90_TMA_STOREES2R_S2T_S2T_EEEvvEEEEvNT_6ParamsE --------------------------
	.section	.text._ZN7cutlass13device_kernelINS_4gemm6kernel13GemmUniversalIN4cute5tupleIJiiiiEEENS1_10collective13CollectiveMmaINS1_46MainloopSm100TmaUmmaWarpSpecializedBlockScaledILi10ELi2ELi2ENS5_IJNS4_1CILi1EEESB_SB_EEEEENS5_IJNSA_ILi128EEESE_SE_EEENS5_IJNS_12float_e2m1_tENS_13float_ue4m3_tEEEENS5_IJNS5_IJlSB_lEEENS4_6LayoutINS5_IJNS5_IJNS5_IJNSA_ILi32EEENSA_ILi4EEEEEEiEEENS5_IJNS5_IJNSA_ILi16EEESM_EEEiEEENS5_IJSB_iEEEEEENS5_IJSR_NS5_IJNS5_IJNSA_ILi0EEESB_EEENSA_ILi512EEEEEENS5_IJSU_iEEEEEEEEEEESI_S11_NS4_8TiledMMAINS4_8MMA_AtomIJNS4_17SM100_MMA_MXF4_SSISG_SG_fSH_Li128ELi128ELi16ELNS4_4UMMA5MajorE0ELS16_0ELNS15_7ScaleInE0ELS17_0EEEEEENSK_ISC_NS5_IJSU_SU_SU_EEEEENS5_IJNS4_10UnderscoreES1C_S1C_EEEEENS5_IJNS4_13SM90_TMA_LOADES1F_EEENS5_IJNS4_14ComposedLayoutINS4_7SwizzleILi2ELi4ELi3EEENS4_18smem_ptr_flag_bitsILi4EEENSK_INS5_IJNSA_ILi8EEESE_EEENS5_IJSE_SB_EEEEEEENSK_INS5_IJNS5_IJNS5_IJSN_SB_EEESQ_EEESB_NS5_IJSB_NSA_ILi2EEEEEEEEENS5_IJNS5_IJNS5_IJSQ_SW_EEESV_EEESU_NS5_IJSM_SW_EEEEEEEEEEEvNS4_8identityES1G_S21_vS22_EENS_8epilogue10collective18CollectiveEpilogueINS24_23Sm100TmaWarpSpecializedILi4ELi2ELi32ELb1ELb0EEEJSF_NS5_IJNSK_ISE_SB_EENSK_ISL_SB_EEEEENS_10bfloat16_tESJ_S2C_SJ_NS24_6fusion15FusionCallbacksIS28_NS2D_17LinearCombinationIS2C_fS2C_fLNS_15FloatRoundStyleE2EEESF_S2B_JEEENS4_5SM1004TMEM4LOAD26SM100_TMEM_LOAD_32dp32b32xES1F_NS1H_IS1J_NS1K_ILi16EEENSK_INS5_IJS1M_SL_EEENS5_IJSL_SB_EEEEEEENS4_39AutoVectorizingCopyWithAssumedAlignmentILi128EEENS4_14SM90_TMA_STOREES2R_S2T_S2T_EEEvvEEEEvNT_6ParamsE,"ax",@progbits
	.align	128
.text._ZN7cutlass13device_kernelINS_4gemm6kernel13GemmUniversalIN4cute5tupleIJiiiiEEENS1_10collective13CollectiveMmaINS1_46MainloopSm100TmaUmmaWarpSpecializedBlockScaledILi10ELi2ELi2ENS5_IJNS4_1CILi1EEESB_SB_EEEEENS5_IJNSA_ILi128EEESE_SE_EEENS5_IJNS_12float_e2m1_tENS_13float_ue4m3_tEEEENS5_IJNS5_IJlSB_lEEENS4_6LayoutINS5_IJNS5_IJNS5_IJNSA_ILi32EEENSA_ILi4EEEEEEiEEENS5_IJNS5_IJNSA_ILi16EEESM_EEEiEEENS5_IJSB_iEEEEEENS5_IJSR_NS5_IJNS5_IJNSA_ILi0EEESB_EEENSA_ILi512EEEEEENS5_IJSU_iEEEEEEEEEEESI_S11_NS4_8TiledMMAINS4_8MMA_AtomIJNS4_17SM100_MMA_MXF4_SSISG_SG_fSH_Li128ELi128ELi16ELNS4_4UMMA5MajorE0ELS16_0ELNS15_7ScaleInE0ELS17_0EEEEEENSK_ISC_NS5_IJSU_SU_SU_EEEEENS5_IJNS4_10UnderscoreES1C_S1C_EEEEENS5_IJNS4_13SM90_TMA_LOADES1F_EEENS5_IJNS4_14ComposedLayoutINS4_7SwizzleILi2ELi4ELi3EEENS4_18smem_ptr_flag_bitsILi4EEENSK_INS5_IJNSA_ILi8EEESE_EEENS5_IJSE_SB_EEEEEEENSK_INS5_IJNS5_IJNS5_IJSN_SB_EEESQ_EEESB_NS5_IJSB_NSA_ILi2EEEEEEEEENS5_IJNS5_IJNS5_IJSQ_SW_EEESV_EEESU_NS5_IJSM_SW_EEEEEEEEEEEvNS4_8identityES1G_S21_vS22_EENS_8epilogue10collective18CollectiveEpilogueINS24_23Sm100TmaWarpSpecializedILi4ELi2ELi32ELb1ELb0EEEJSF_NS5_IJNSK_ISE_SB_EENSK_ISL_SB_EEEEENS_10bfloat16_tESJ_S2C_SJ_NS24_6fusion15FusionCallbacksIS28_NS2D_17LinearCombinationIS2C_fS2C_fLNS_15FloatRoundStyleE2EEESF_S2B_JEEENS4_5SM1004TMEM4LOAD26SM100_TMEM_LOAD_32dp32b32xES1F_NS1H_IS1J_NS1K_ILi16EEENSK_INS5_IJS1M_SL_EEENS5_IJSL_SB_EEEEEEENS4_39AutoVectorizingCopyWithAssumedAlignmentILi128EEENS4_14SM90_TMA_STOREES2R_S2T_S2T_EEEvvEEEEvNT_6ParamsE:
        .type           _ZN7cutlass13device_kernelINS_4gemm6kernel13GemmUniversalIN4cute5tupleIJiiiiEEENS1_10collective13CollectiveMmaINS1_46MainloopSm100TmaUmmaWarpSpecializedBlockScaledILi10ELi2ELi2ENS5_IJNS4_1CILi1EEESB_SB_EEEEENS5_IJNSA_ILi128EEESE_SE_EEENS5_IJNS_12float_e2m1_tENS_13float_ue4m3_tEEEENS5_IJNS5_IJlSB_lEEENS4_6LayoutINS5_IJNS5_IJNS5_IJNSA_ILi32EEENSA_ILi4EEEEEEiEEENS5_IJNS5_IJNSA_ILi16EEESM_EEEiEEENS5_IJSB_iEEEEEENS5_IJSR_NS5_IJNS5_IJNSA_ILi0EEESB_EEENSA_ILi512EEEEEENS5_IJSU_iEEEEEEEEEEESI_S11_NS4_8TiledMMAINS4_8MMA_AtomIJNS4_17SM100_MMA_MXF4_SSISG_SG_fSH_Li128ELi128ELi16ELNS4_4UMMA5MajorE0ELS16_0ELNS15_7ScaleInE0ELS17_0EEEEEENSK_ISC_NS5_IJSU_SU_SU_EEEEENS5_IJNS4_10UnderscoreES1C_S1C_EEEEENS5_IJNS4_13SM90_TMA_LOADES1F_EEENS5_IJNS4_14ComposedLayoutINS4_7SwizzleILi2ELi4ELi3EEENS4_18smem_ptr_flag_bitsILi4EEENSK_INS5_IJNSA_ILi8EEESE_EEENS5_IJSE_SB_EEEEEEENSK_INS5_IJNS5_IJNS5_IJSN_SB_EEESQ_EEESB_NS5_IJSB_NSA_ILi2EEEEEEEEENS5_IJNS5_IJNS5_IJSQ_SW_EEESV_EEESU_NS5_IJSM_SW_EEEEEEEEEEEvNS4_8identityES1G_S21_vS22_EENS_8epilogue10collective18CollectiveEpilogueINS24_23Sm100TmaWarpSpecializedILi4ELi2ELi32ELb1ELb0EEEJSF_NS5_IJNSK_ISE_SB_EENSK_ISL_SB_EEEEENS_10bfloat16_tESJ_S2C_SJ_NS24_6fusion15FusionCallbacksIS28_NS2D_17LinearCombinationIS2C_fS2C_fLNS_15FloatRoundStyleE2EEESF_S2B_JEEENS4_5SM1004TMEM4LOAD26SM100_TMEM_LOAD_32dp32b32xES1F_NS1H_IS1J_NS1K_ILi16EEENSK_INS5_IJS1M_SL_EEENS5_IJSL_SB_EEEEEEENS4_39AutoVectorizingCopyWithAssumedAlignmentILi128EEENS4_14SM90_TMA_STOREES2R_S2T_S2T_EEEvvEEEEvNT_6ParamsE,@function
        .size           _ZN7cutlass13device_kernelINS_4gemm6kernel13GemmUniversalIN4cute5tupleIJiiiiEEENS1_10collective13CollectiveMmaINS1_46MainloopSm100TmaUmmaWarpSpecializedBlockScaledILi10ELi2ELi2ENS5_IJNS4_1CILi1EEESB_SB_EEEEENS5_IJNSA_ILi128EEESE_SE_EEENS5_IJNS_12float_e2m1_tENS_13float_ue4m3_tEEEENS5_IJNS5_IJlSB_lEEENS4_6LayoutINS5_IJNS5_IJNS5_IJNSA_ILi32EEENSA_ILi4EEEEEEiEEENS5_IJNS5_IJNSA_ILi16EEESM_EEEiEEENS5_IJSB_iEEEEEENS5_IJSR_NS5_IJNS5_IJNSA_ILi0EEESB_EEENSA_ILi512EEEEEENS5_IJSU_iEEEEEEEEEEESI_S11_NS4_8TiledMMAINS4_8MMA_AtomIJNS4_17SM100_MMA_MXF4_SSISG_SG_fSH_Li128ELi128ELi16ELNS4_4UMMA5MajorE0ELS16_0ELNS15_7ScaleInE0ELS17_0EEEEEENSK_ISC_NS5_IJSU_SU_SU_EEEEENS5_IJNS4_10UnderscoreES1C_S1C_EEEEENS5_IJNS4_13SM90_TMA_LOADES1F_EEENS5_IJNS4_14ComposedLayoutINS4_7SwizzleILi2ELi4ELi3EEENS4_18smem_ptr_flag_bitsILi4EEENSK_INS5_IJNSA_ILi8EEESE_EEENS5_IJSE_SB_EEEEEEENSK_INS5_IJNS5_IJNS5_IJSN_SB_EEESQ_EEESB_NS5_IJSB_NSA_ILi2EEEEEEEEENS5_IJNS5_IJNS5_IJSQ_SW_EEESV_EEESU_NS5_IJSM_SW_EEEEEEEEEEEvNS4_8identityES1G_S21_vS22_EENS_8epilogue10collective18CollectiveEpilogueINS24_23Sm100TmaWarpSpecializedILi4ELi2ELi32ELb1ELb0EEEJSF_NS5_IJNSK_ISE_SB_EENSK_ISL_SB_EEEEENS_10bfloat16_tESJ_S2C_SJ_NS24_6fusion15FusionCallbacksIS28_NS2D_17LinearCombinationIS2C_fS2C_fLNS_15FloatRoundStyleE2EEESF_S2B_JEEENS4_5SM1004TMEM4LOAD26SM100_TMEM_LOAD_32dp32b32xES1F_NS1H_IS1J_NS1K_ILi16EEENSK_INS5_IJS1M_SL_EEENS5_IJSL_SB_EEEEEEENS4_39AutoVectorizingCopyWithAssumedAlignmentILi128EEENS4_14SM90_TMA_STOREES2R_S2T_S2T_EEEvvEEEEvNT_6ParamsE,(.L_x_193 - _ZN7cutlass13device_kernelINS_4gemm6kernel13GemmUniversalIN4cute5tupleIJiiiiEEENS1_10collective13CollectiveMmaINS1_46MainloopSm100TmaUmmaWarpSpecializedBlockScaledILi10ELi2ELi2ENS5_IJNS4_1CILi1EEESB_SB_EEEEENS5_IJNSA_ILi128EEESE_SE_EEENS5_IJNS_12float_e2m1_tENS_13float_ue4m3_tEEEENS5_IJNS5_IJlSB_lEEENS4_6LayoutINS5_IJNS5_IJNS5_IJNSA_ILi32EEENSA_ILi4EEEEEEiEEENS5_IJNS5_IJNSA_ILi16EEESM_EEEiEEENS5_IJSB_iEEEEEENS5_IJSR_NS5_IJNS5_IJNSA_ILi0EEESB_EEENSA_ILi512EEEEEENS5_IJSU_iEEEEEEEEEEESI_S11_NS4_8TiledMMAINS4_8MMA_AtomIJNS4_17SM100_MMA_MXF4_SSISG_SG_fSH_Li128ELi128ELi16ELNS4_4UMMA5MajorE0ELS16_0ELNS15_7ScaleInE0ELS17_0EEEEEENSK_ISC_NS5_IJSU_SU_SU_EEEEENS5_IJNS4_10UnderscoreES1C_S1C_EEEEENS5_IJNS4_13SM90_TMA_LOADES1F_EEENS5_IJNS4_14ComposedLayoutINS4_7SwizzleILi2ELi4ELi3EEENS4_18smem_ptr_flag_bitsILi4EEENSK_INS5_IJNSA_ILi8EEESE_EEENS5_IJSE_SB_EEEEEEENSK_INS5_IJNS5_IJNS5_IJSN_SB_EEESQ_EEESB_NS5_IJSB_NSA_ILi2EEEEEEEEENS5_IJNS5_IJNS5_IJSQ_SW_EEESV_EEESU_NS5_IJSM_SW_EEEEEEEEEEEvNS4_8identityES1G_S21_vS22_EENS_8epilogue10collective18CollectiveEpilogueINS24_23Sm100TmaWarpSpecializedILi4ELi2ELi32ELb1ELb0EEEJSF_NS5_IJNSK_ISE_SB_EENSK_ISL_SB_EEEEENS_10bfloat16_tESJ_S2C_SJ_NS24_6fusion15FusionCallbacksIS28_NS2D_17LinearCombinationIS2C_fS2C_fLNS_15FloatRoundStyleE2EEESF_S2B_JEEENS4_5SM1004TMEM4LOAD26SM100_TMEM_LOAD_32dp32b32xES1F_NS1H_IS1J_NS1K_ILi16EEENSK_INS5_IJS1M_SL_EEENS5_IJSL_SB_EEEEEEENS4_39AutoVectorizingCopyWithAssumedAlignmentILi128EEENS4_14SM90_TMA_STOREES2R_S2T_S2T_EEEvvEEEEvNT_6ParamsE)
        .other          _ZN7cutlass13device_kernelINS_4gemm6kernel13GemmUniversalIN4cute5tupleIJiiiiEEENS1_10collective13CollectiveMmaINS1_46MainloopSm100TmaUmmaWarpSpecializedBlockScaledILi10ELi2ELi2ENS5_IJNS4_1CILi1EEESB_SB_EEEEENS5_IJNSA_ILi128EEESE_SE_EEENS5_IJNS_12float_e2m1_tENS_13float_ue4m3_tEEEENS5_IJNS5_IJlSB_lEEENS4_6LayoutINS5_IJNS5_IJNS5_IJNSA_ILi32EEENSA_ILi4EEEEEEiEEENS5_IJNS5_IJNSA_ILi16EEESM_EEEiEEENS5_IJSB_iEEEEEENS5_IJSR_NS5_IJNS5_IJNSA_ILi0EEESB_EEENSA_ILi512EEEEEENS5_IJSU_iEEEEEEEEEEESI_S11_NS4_8TiledMMAINS4_8MMA_AtomIJNS4_17SM100_MMA_MXF4_SSISG_SG_fSH_Li128ELi128ELi16ELNS4_4UMMA5MajorE0ELS16_0ELNS15_7ScaleInE0ELS17_0EEEEEENSK_ISC_NS5_IJSU_SU_SU_EEEEENS5_IJNS4_10UnderscoreES1C_S1C_EEEEENS5_IJNS4_13SM90_TMA_LOADES1F_EEENS5_IJNS4_14ComposedLayoutINS4_7SwizzleILi2ELi4ELi3EEENS4_18smem_ptr_flag_bitsILi4EEENSK_INS5_IJNSA_ILi8EEESE_EEENS5_IJSE_SB_EEEEEEENSK_INS5_IJNS5_IJNS5_IJSN_SB_EEESQ_EEESB_NS5_IJSB_NSA_ILi2EEEEEEEEENS5_IJNS5_IJNS5_IJSQ_SW_EEESV_EEESU_NS5_IJSM_SW_EEEEEEEEEEEvNS4_8identityES1G_S21_vS22_EENS_8epilogue10collective18CollectiveEpilogueINS24_23Sm100TmaWarpSpecializedILi4ELi2ELi32ELb1ELb0EEEJSF_NS5_IJNSK_ISE_SB_EENSK_ISL_SB_EEEEENS_10bfloat16_tESJ_S2C_SJ_NS24_6fusion15FusionCallbacksIS28_NS2D_17LinearCombinationIS2C_fS2C_fLNS_15FloatRoundStyleE2EEESF_S2B_JEEENS4_5SM1004TMEM4LOAD26SM100_TMEM_LOAD_32dp32b32xES1F_NS1H_IS1J_NS1K_ILi16EEENSK_INS5_IJS1M_SL_EEENS5_IJSL_SB_EEEEEEENS4_39AutoVectorizingCopyWithAssumedAlignmentILi128EEENS4_14SM90_TMA_STOREES2R_S2T_S2T_EEEvvEEEEvNT_6ParamsE,@"STO_CUDA_ENTRY STV_DEFAULT"
_ZN7cutlass13device_kernelINS_4gemm6kernel13GemmUniversalIN4cute5tupleIJiiiiEEENS1_10collective13CollectiveMmaINS1_46MainloopSm100TmaUmmaWarpSpecializedBlockScaledILi10ELi2ELi2ENS5_IJNS4_1CILi1EEESB_SB_EEEEENS5_IJNSA_ILi128EEESE_SE_EEENS5_IJNS_12float_e2m1_tENS_13float_ue4m3_tEEEENS5_IJNS5_IJlSB_lEEENS4_6LayoutINS5_IJNS5_IJNS5_IJNSA_ILi32EEENSA_ILi4EEEEEEiEEENS5_IJNS5_IJNSA_ILi16EEESM_EEEiEEENS5_IJSB_iEEEEEENS5_IJSR_NS5_IJNS5_IJNSA_ILi0EEESB_EEENSA_ILi512EEEEEENS5_IJSU_iEEEEEEEEEEESI_S11_NS4_8TiledMMAINS4_8MMA_AtomIJNS4_17SM100_MMA_MXF4_SSISG_SG_fSH_Li128ELi128ELi16ELNS4_4UMMA5MajorE0ELS16_0ELNS15_7ScaleInE0ELS17_0EEEEEENSK_ISC_NS5_IJSU_SU_SU_EEEEENS5_IJNS4_10UnderscoreES1C_S1C_EEEEENS5_IJNS4_13SM90_TMA_LOADES1F_EEENS5_IJNS4_14ComposedLayoutINS4_7SwizzleILi2ELi4ELi3EEENS4_18smem_ptr_flag_bitsILi4EEENSK_INS5_IJNSA_ILi8EEESE_EEENS5_IJSE_SB_EEEEEEENSK_INS5_IJNS5_IJNS5_IJSN_SB_EEESQ_EEESB_NS5_IJSB_NSA_ILi2EEEEEEEEENS5_IJNS5_IJNS5_IJSQ_SW_EEESV_EEESU_NS5_IJSM_SW_EEEEEEEEEEEvNS4_8identityES1G_S21_vS22_EENS_8epilogue10collective18CollectiveEpilogueINS24_23Sm100TmaWarpSpecializedILi4ELi2ELi32ELb1ELb0EEEJSF_NS5_IJNSK_ISE_SB_EENSK_ISL_SB_EEEEENS_10bfloat16_tESJ_S2C_SJ_NS24_6fusion15FusionCallbacksIS28_NS2D_17LinearCombinationIS2C_fS2C_fLNS_15FloatRoundStyleE2EEESF_S2B_JEEENS4_5SM1004TMEM4LOAD26SM100_TMEM_LOAD_32dp32b32xES1F_NS1H_IS1J_NS1K_ILi16EEENSK_INS5_IJS1M_SL_EEENS5_IJSL_SB_EEEEEEENS4_39AutoVectorizingCopyWithAssumedAlignmentILi128EEENS4_14SM90_TMA_STOREES2R_S2T_S2T_EEEvvEEEEvNT_6ParamsE:
[----:B------:R-:W1:Y:S01]  /*0000*/  LDC R1, c[0x0][0x37c] ;  /* 0x0000df00ff017b82 */ /* 0x000e620000000800 */
[----:B------:R-:W2:Y:S01]  /*0010*/  S2R R101, SR_TID.X ;  /* 0x0000000000657919 */ /* 0x000ea20000002100 */
[----:B------:R-:W3:Y:S01]  /*0020*/  LDCU.64 UR4, c[0x0][0xc90] ;  /* 0x00019200ff0477ac */ /* 0x000ee20008000a00 */
[----:B------:R-:W-:Y:S02]  /*0030*/  PRMT R88, RZ, 0x7610, R88 ;  /* 0x00007610ff587816 */ /* 0x000fe40000000058 */
[----:B------:R-:W-:Y:S01]  /*0040*/  ELECT P5, URZ, PT ;  /* 0x0000000000ff782f */ /* 0x000fe200038a0000 */
[----:B------:R-:W4:Y:S01]  /*0050*/  LDCU.64 UR46, c[0x0][0x358] ;  /* 0x00006b00ff2e77ac */ /* 0x000f220008000a00 */
[----:B---3--:R-:W-:-:S04]  /*0060*/  UISETP.NE.U32.AND UP0, UPT, UR4, URZ, UPT ;  /* 0x000000ff0400728c */ /* 0x008fc8000bf05070 */
[----:B------:R-:W-:Y:S01]  /*0070*/  UISETP.NE.AND.EX UP0, UPT, UR5, URZ, UPT, UP0 ;  /* 0x000000ff0500728c */ /* 0x000fe2000bf05300 */
[----:B--2---:R-:W-:-:S05]  /*0080*/  SHF.R.U32.HI R92, RZ, 0x5, R101 ;  /* 0x00000005ff5c7819 */ /* 0x004fca0000011665 */
[----:B------:R-:W2:Y:S02]  /*0090*/  SHFL.IDX PT, R0, R92, RZ, 0x1f ;  /* 0x00001fff5c007589 */ /* 0x000ea400000e0000 */
[----:B--2---:R-:W-:Y:S01]  /*00a0*/  R2UR UR10, R0 ;  /* 0x00000000000a72ca */ /* 0x004fe200000e0000 */
[----:B-1--4-:R-:W-:-:S14]  /*00b0*/  BRA.U UP0, `(.L_x_0) ;  /* 0x00000001002c7547 */ /* 0x012fdc000b800000 */
[----:B------:R-:W1:Y:S02]  /*00c0*/  LDCU.64 UR6, c[0x0][0xc88] ;  /* 0x00019100ff0677ac */ /* 0x000e640008000a00 */
[----:B-1----:R-:W-:-:S04]  /*00d0*/  UISETP.NE.U32.AND UP0, UPT, UR6, URZ, UPT ;  /* 0x000000ff0600728c */ /* 0x002fc8000bf05070 */
[----:B------:R-:W-:-:S09]  /*00e0*/  UISETP.NE.AND.EX UP0, UPT, UR7, URZ, UPT, UP0 ;  /* 0x000000ff0700728c */ /* 0x000fd2000bf05300 */
[----:B------:R-:W-:Y:S05]  /*00f0*/  BRA.U !UP0, `(.L_x_1) ;  /* 0x0000000108107547 */ /* 0x000fea000b800000 */
[----:B------:R-:W1:Y:S02]  /*0100*/  LDC.64 R2, c[0x0][0xc88] ;  /* 0x00032200ff027b82 */ /* 0x000e640000000a00 */
[----:B-1----:R1:W5:Y:S01]  /*0110*/  LDG.E R49, desc[UR46][R2.64] ;  /* 0x0000002e02317981 */ /* 0x002362000c1e1900 */
[----:B------:R-:W-:Y:S01]  /*0120*/  HFMA2 R88, -RZ, RZ, 0, 5.9604644775390625e-08 ;  /* 0x00000001ff587431 */ /* 0x000fe200000001ff */
[----:B------:R-:W-:Y:S05]  /*0130*/  BRA `(.L_x_0) ;  /* 0x00000000000c7947 */ /* 0x000fea0003800000 */
.L_x_1:
[----:B------:R-:W1:Y:S01]  /*0140*/  LDCU UR6, c[0x0][0xc80] ;  /* 0x00019000ff0677ac */ /* 0x000e620008000800 */
[----:B------:R-:W-:Y:S01]  /*0150*/  HFMA2 R88, -RZ, RZ, 0, 5.9604644775390625e-08 ;  /* 0x00000001ff587431 */ /* 0x000fe200000001ff */
[----:B-1----:R-:W-:-:S07]  /*0160*/  MOV R49, UR6 ;  /* 0x0000000600317c02 */ /* 0x002fce0008000f00 */
.L_x_0:
[----:B------:R-:W2:Y:S02]  /*0170*/  LDCU.64 UR6, c[0x0][0xcb0] ;  /* 0x00019600ff0677ac */ /* 0x000ea40008000a00 */
[----:B--2---:R-:W-:-:S04]  /*0180*/  UISETP.NE.U32.AND UP0, UPT, UR6, URZ, UPT ;  /* 0x000000ff0600728c */ /* 0x004fc8000bf05070 */
[----:B------:R-:W-:-:S09]  /*0190*/  UISETP.NE.AND.EX UP0, UPT, UR7, URZ, UPT, UP0 ;  /* 0x000000ff0700728c */ /* 0x000fd2000bf05300 */
[----:B------:R-:W-:Y:S05]  /*01a0*/  BRA.U UP0, `(.L_x_2) ;  /* 0x0000000100247547 */ /* 0x000fea000b800000 */
[----:B------:R-:W2:Y:S02]  /*01b0*/  LDCU.64 UR6, c[0x0][0xca8] ;  /* 0x00019500ff0677ac */ /* 0x000ea40008000a00 */
[----:B--2---:R-:W-:-:S04]  /*01c0*/  UISETP.NE.U32.AND UP0, UPT, UR6, URZ, UPT ;  /* 0x000000ff0600728c */ /* 0x004fc8000bf05070 */
[----:B------:R-:W-:-:S09]  /*01d0*/  UISETP.NE.AND.EX UP0, UPT, UR7, URZ, UPT, UP0 ;  /* 0x000000ff0700728c */ /* 0x000fd2000bf05300 */
[----:B------:R-:W-:Y:S05]  /*01e0*/  BRA.U !UP0, `(.L_x_3) ;  /* 0x00000001080c7547 */ /* 0x000fea000b800000 */
[----:B-1----:R-:W1:Y:S02]  /*01f0*/  LDC.64 R2, c[0x0][0xca8] ;  /* 0x00032a00ff027b82 */ /* 0x002e640000000a00 */
[----:B-1----:R2:W5:Y:S01]  /*0200*/  LDG.E R47, desc[UR46][R2.64] ;  /* 0x0000002e022f7981 */ /* 0x002562000c1e1900 */
[----:B------:R-:W-:Y:S05]  /*0210*/  BRA `(.L_x_2) ;  /* 0x0000000000087947 */ /* 0x000fea0003800000 */
.L_x_3:
[----:B------:R-:W2:Y:S02]  /*0220*/  LDCU UR6, c[0x0][0xca0] ;  /* 0x00019400ff0677ac */ /* 0x000ea40008000800 */
[----:B--2---:R-:W-:Y:S02]  /*0230*/  MOV R47, UR6 ;  /* 0x00000006002f7c02 */ /* 0x004fe40008000f00 */
.L_x_2:
[----:B------:R-:W-:Y:S01]  /*0240*/  IMAD.U32 R0, RZ, RZ, UR10 ;  /* 0x0000000aff007e24 */ /* 0x000fe2000f8e00ff */
[----:B------:R-:W-:Y:S04]  /*0250*/  BSSY.RECONVERGENT B0, `(.L_x_4) ;  /* 0x0000012000007945 */ /* 0x000fe80003800200 */
[C---:B------:R-:W-:Y:S02]  /*0260*/  ISETP.NE.OR P1, PT, R0.reuse, 0x1, !P5 ;  /* 0x000000010000780c */ /* 0x040fe40006f25670 */
[----:B------:R-:W-:-:S11]  /*0270*/  ISETP.NE.OR P0, PT, R0, 0x3, !P5 ;  /* 0x000000030000780c */ /* 0x000fd60006f05670 */
[----:B------:R-:W-:Y:S05]  /*0280*/  @P1 BRA `(.L_x_5) ;  /* 0x0000000000381947 */ /* 0x000fea0003800000 */
[----:B------:R-:W3:Y:S02]  /*0290*/  LDCU.64 UR6, c[0x0][0x348] ;  /* 0x00006900ff0677ac */ /* 0x000ee40008000a00 */
[----:B---3--:R-:W-:Y:S02]  /*02a0*/  UIADD3 UR14, UP3, UPT, UR6, 0x80, URZ ;  /* 0x00000080060e7890 */ /* 0x008fe4000ff7e0ff */
[----:B------:R-:W-:Y:S02]  /*02b0*/  UIADD3 UR12, UP2, UPT, UR6, 0x180, URZ ;  /* 0x00000180060c7890 */ /* 0x000fe4000ff5e0ff */
[----:B------:R-:W-:Y:S02]  /*02c0*/  UIADD3 UR8, UP1, UPT, UR6, 0x280, URZ ;  /* 0x0000028006087890 */ /* 0x000fe4000ff3e0ff */
[----:B------:R-:W-:Y:S02]  /*02d0*/  UIADD3 UR6, UP0, UPT, UR6, 0x380, URZ ;  /* 0x0000038006067890 */ /* 0x000fe4000ff1e0ff */
[----:B------:R-:W-:-:S02]  /*02e0*/  UIADD3.X UR15, UPT, UPT, URZ, UR7, URZ, UP3, !UPT ;  /* 0x00000007ff0f7290 */ /* 0x000fc40009ffe4ff */
[----:B------:R-:W-:Y:S02]  /*02f0*/  UIADD3.X UR13, UPT, UPT, URZ, UR7, URZ, UP2, !UPT ;  /* 0x00000007ff0d7290 */ /* 0x000fe400097fe4ff */
[----:B------:R-:W-:Y:S02]  /*0300*/  UIADD3.X UR9, UPT, UPT, URZ, UR7, URZ, UP1, !UPT ;  /* 0x00000007ff097290 */ /* 0x000fe40008ffe4ff */
[----:B------:R-:W-:-:S03]  /*0310*/  UIADD3.X UR7, UPT, UPT, URZ, UR7, URZ, UP0, !UPT ;  /* 0x00000007ff077290 */ /* 0x000fc600087fe4ff */
[----:B------:R3:W-:Y:S02]  /*0320*/  UTMACCTL.PF [UR14] ;  /* 0x000000000e0079b9 */ /* 0x0007e40008040000 */
[----:B------:R3:W-:Y:S02]  /*0330*/  UTMACCTL.PF [UR12] ;  /* 0x000000000c0079b9 */ /* 0x0007e40008040000 */
[----:B------:R3:W-:Y:S02]  /*0340*/  UTMACCTL.PF [UR8] ;  /* 0x00000000080079b9 */ /* 0x0007e40008040000 */
[----:B------:R3:W-:Y:S02]  /*0350*/  UTMACCTL.PF [UR6] ;  /* 0x00000000060079b9 */ /* 0x0007e40008040000 */
[----:B---3--:R-:W-:Y:S01]  /*0360*/  NOP ;  /* 0x0000000000007918 */ /* 0x008fe20000000000 */
.L_x_5:
[----:B------:R-:W-:Y:S05]  /*0370*/  BSYNC.RECONVERGENT B0 ;  /* 0x0000000000007941 */ /* 0x000fea0003800200 */
.L_x_4:
[----:B------:R-:W-:Y:S04]  /*0380*/  BSSY.RECONVERGENT B0, `(.L_x_6) ;  /* 0x000000a000007945 */ /* 0x000fe80003800200 */
[----:B------:R-:W-:Y:S05]  /*0390*/  @P0 BRA `(.L_x_7) ;  /* 0x0000000000200947 */ /* 0x000fea0003800000 */
[----:B------:R-:W3:Y:S02]  /*03a0*/  LDCU.64 UR6, c[0x0][0x348] ;  /* 0x00006900ff0677ac */ /* 0x000ee40008000a00 */
[----:B---3--:R-:W-:Y:S02]  /*03b0*/  UIADD3 UR8, UP1, UPT, UR6, 0x980, URZ ;  /* 0x0000098006087890 */ /* 0x008fe4000ff3e0ff */
[----:B------:R-:W-:Y:S02]  /*03c0*/  UIADD3 UR6, UP0, UPT, UR6, 0xa80, URZ ;  /* 0x00000a8006067890 */ /* 0x000fe4000ff1e0ff */
[----:B------:R-:W-:Y:S02]  /*03d0*/  UIADD3.X UR9, UPT, UPT, URZ, UR7, URZ, UP1, !UPT ;  /* 0x00000007ff097290 */ /* 0x000fe40008ffe4ff */
[----:B------:R-:W-:-:S07]  /*03e0*/  UIADD3.X UR7, UPT, UPT, URZ, UR7, URZ, UP0, !UPT ;  /* 0x00000007ff077290 */ /* 0x000fce00087fe4ff */
[----:B------:R3:W-:Y:S02]  /*03f0*/  UTMACCTL.PF [UR8] ;  /* 0x00000000080079b9 */ /* 0x0007e40008040000 */
[----:B------:R3:W-:Y:S02]  /*0400*/  UTMACCTL.PF [UR6] ;  /* 0x00000000060079b9 */ /* 0x0007e40008040000 */
[----:B---3--:R-:W-:Y:S01]  /*0410*/  NOP ;  /* 0x0000000000007918 */ /* 0x008fe20000000000 */
.L_x_7:
[----:B------:R-:W-:Y:S05]  /*0420*/  BSYNC.RECONVERGENT B0 ;  /* 0x0000000000007941 */ /* 0x000fea0003800200 */
.L_x_6:
[----:B------:R-:W3:Y:S01]  /*0430*/  LDCU.64 UR6, c[0x0][0xc88] ;  /* 0x00019100ff0677ac */ /* 0x000ee20008000a00 */
[----:B------:R-:W-:Y:S02]  /*0440*/  UISETP.EQ.U32.AND UP1, UPT, UR4, URZ, UPT ;  /* 0x000000ff0400728c */ /* 0x000fe4000bf22070 */
[----:B------:R-:W-:Y:S02]  /*0450*/  UPLOP3.LUT UP4, UPT, UPT, UPT, UPT, 0x80, 0x8 ;  /* 0x000000000008789c */ /* 0x000fe40003f8f070 */
[----:B---3--:R-:W-:-:S04]  /*0460*/  UISETP.NE.U32.AND UP0, UPT, UR6, URZ, UPT ;  /* 0x000000ff0600728c */ /* 0x008fc8000bf05070 */
[----:B------:R-:W-:-:S04]  /*0470*/  UISETP.NE.AND.EX UP0, UPT, UR7, URZ, UPT, UP0 ;  /* 0x000000ff0700728c */ /* 0x000fc8000bf05300 */
[----:B------:R-:W-:-:S04]  /*0480*/  UISETP.EQ.OR.EX UP2, UPT, UR5, URZ, !UP0, UP1 ;  /* 0x000000ff0500728c */ /* 0x000fc8000c742710 */
[----:B------:R-:W-:-:S05]  /*0490*/  UP2UR UR50, UPR, URZ, 0x4 ;  /* 0x00000004ff327883 */ /* 0x000fca0008000000 */
[----:B------:R-:W-:Y:S07]  /*04a0*/  BRA.U !UP2, `(.L_x_8) ;  /* 0x000000010a207547 */ /* 0x000fee000b800000 */
[----:B------:R-:W-:Y:S01]  /*04b0*/  UISETP.NE.U32.AND UP2, UPT, UR4, URZ, UPT ;  /* 0x000000ff0400728c */ /* 0x000fe2000bf45070 */
[----:B-----5:R-:W-:Y:S01]  /*04c0*/  FSETP.NEU.AND P0, PT, R49, RZ, PT ;  /* 0x000000ff3100720b */ /* 0x020fe20003f0d000 */
[----:B------:R-:W-:Y:S02]  /*04d0*/  USEL UR4, URZ, 0xffffffff, UP0 ;  /* 0xffffffffff047887 */ /* 0x000fe40008000000 */
[----:B------:R-:W-:-:S10]  /*04e0*/  UISETP.NE.AND.EX UP2, UPT, UR5, URZ, UPT, UP2 ;  /* 0x000000ff0500728c */ /* 0x000fd4000bf45320 */
[----:B------:R-:W-:Y:S01]  /*04f0*/  VOTEU.ANY UP1, P0 ;  /* 0x0000000000ff7886 */ /* 0x000fe20000020100 */
[----:B------:R-:W-:-:S04]  /*0500*/  @!UP2 USEL UR4, URZ, 0xffffffff, UP1 ;  /* 0xffffffffff04a887 */ /* 0x000fc80008800000 */
[----:B------:R-:W-:-:S04]  /*0510*/  ULOP3.LUT UR4, UR4, 0x1, URZ, 0xc0, !UPT ;  /* 0x0000000104047892 */ /* 0x000fc8000f8ec0ff */
[----:B------:R-:W-:-:S11]  /*0520*/  UISETP.NE.U32.AND UP4, UPT, UR4, 0x1, UPT ;  /* 0x000000010400788c */ /* 0x000fd6000bf85070 */
.L_x_8:
[----:B-12---:R-:W1:Y:S01]  /*0530*/  SHFL.IDX PT, R2, R92, RZ, 0x1f ;  /* 0x00001fff5c027589 */ /* 0x006e6200000e0000 */
[----:B------:R-:W-:-:S04]  /*0540*/  UISETP.NE.AND UP1, UPT, UR10, 0x2, UPT ;  /* 0x000000020a00788c */ /* 0x000fc8000bf25270 */
[----:B------:R-:W-:Y:S01]  /*0550*/  USEL UR13, URZ, 0x1, UP1 ;  /* 0x00000001ff0d7887 */ /* 0x000fe20008800000 */
[----:B-1----:R-:W-:-:S13]  /*0560*/  ISETP.NE.AND P0, PT, R2, RZ, PT ;  /* 0x000000ff0200720c */ /* 0x002fda0003f05270 */
[----:B------:R-:W-:Y:S05]  /*0570*/  @P0 BRA `(.L_x_9) ;  /* 0x0000000000840947 */ /* 0x000fea0003800000 */
[----:B------:R-:W-:Y:S01]  /*0580*/  ELECT P0, URZ, PT ;  /* 0x0000000000ff782f */ /* 0x000fe20003800000 */
[----:B------:R-:W-:-:S12]  /*0590*/  BSSY.RECONVERGENT B0, `(.L_x_9) ;  /* 0x000001f000007945 */ /* 0x000fd80003800200 */
[----:B------:R-:W-:Y:S05]  /*05a0*/  @!P0 BRA `(.L_x_10) ;  /* 0x0000000000748947 */ /* 0x000fea0003800000 */
[----:B------:R-:W1:Y:S01]  /*05b0*/  S2UR UR5, SR_CgaCtaId ;  /* 0x00000000000579c3 */ /* 0x000e620000008800 */
[----:B------:R-:W-:Y:S01]  /*05c0*/  UMOV UR6, 0x400 ;  /* 0x0000040000067882 */ /* 0x000fe20000000000 */
[----:B------:R-:W-:Y:S01]  /*05d0*/  UMOV UR4, 0x1 ;  /* 0x0000000100047882 */ /* 0x000fe20000000000 */
[----:B-1----:R-:W-:Y:S02]  /*05e0*/  ULEA UR5, UR5, UR6, 0x18 ;  /* 0x0000000605057291 */ /* 0x002fe4000f8ec0ff */
[----:B------:R-:W-:-:S04]  /*05f0*/  UIADD3 UR6, UPT, UPT, -UR4, 0x100000, URZ ;  /* 0x0010000004067890 */ /* 0x000fc8000fffe1ff */
[----:B------:R-:W-:Y:S02]  /*0600*/  USHF.L.U32 UR7, UR6, 0xb, URZ ;  /* 0x0000000b06077899 */ /* 0x000fe400080006ff */
[----:B------:R-:W-:Y:S01]  /*0610*/  USHF.L.U32 UR6, UR6, 0x1, URZ ;  /* 0x0000000106067899 */ /* 0x000fe200080006ff */
[----:B------:R-:W1:Y:S11]  /*0620*/  FENCE.VIEW.ASYNC.S ;  /* 0x00000000000073c6 */ /* 0x000e760000000000 */
[----:B-1----:R1:W2:Y:S01]  /*0630*/  SYNCS.EXCH.64 URZ, [UR5], UR6 ;  /* 0x0000000605ff75b2 */ /* 0x0022a20008000100 */
[----:B------:R1:W3:Y:S01]  /*0640*/  SYNCS.EXCH.64 URZ, [UR5+0x50], UR6 ;  /* 0x0000500605ff75b2 */ /* 0x0002e20008000100 */
[----:B------:R1:W4:Y:S01]  /*0650*/  SYNCS.EXCH.64 URZ, [UR5+0x8], UR6 ;  /* 0x0000080605ff75b2 */ /* 0x0003220008000100 */
[----:B------:R1:W1:Y:S01]  /*0660*/  SYNCS.EXCH.64 URZ, [UR5+0x58], UR6 ;  /* 0x0000580605ff75b2 */ /* 0x0002620008000100 */
        /* <DEDUP_REMOVED lines=16> */
[----:B------:R-:W-:Y:S01]  /*0770*/  NOP ;  /* 0x0000000000007918 */ /* 0x000fe20000000000 */
.L_x_10:
[----:B-1----:R-:W-:Y:S05]  /*0780*/  BSYNC.RECONVERGENT B0 ;  /* 0x0000000000007941 */ /* 0x002fea0003800200 */
.L_x_9:
[----:B------:R-:W1:Y:S01]  /*0790*/  SHFL.IDX PT, R2, R92, RZ, 0x1f ;  /* 0x00001fff5c027589 */ /* 0x000e6200000e0000 */
[----:B------:R-:W-:Y:S01]  /*07a0*/  NOP ;  /* 0x0000000000007918 */ /* 0x000fe20000000000 */
[----:B-1----:R-:W-:-:S13]  /*07b0*/  ISETP.NE.AND P0, PT, R2, 0x1, PT ;  /* 0x000000010200780c */ /* 0x002fda0003f05270 */
[----:B------:R-:W-:Y:S05]  /*07c0*/  @P0 BRA `(.L_x_11) ;  /* 0x0000000000580947 */ /* 0x000fea0003800000 */
[----:B------:R-:W1:Y:S01]  /*07d0*/  S2UR UR6, SR_CgaCtaId ;  /* 0x00000000000679c3 */ /* 0x000e620000008800 */
[----:B------:R-:W-:Y:S01]  /*07e0*/  UMOV UR7, 0x400 ;  /* 0x0000040000077882 */ /* 0x000fe20000000000 */
[----:B------:R-:W-:Y:S01]  /*07f0*/  UMOV UR5, 0x20 ;  /* 0x0000002000057882 */ /* 0x000fe20000000000 */
[----:B------:R-:W-:Y:S01]  /*0800*/  UMOV UR4, 0x80 ;  /* 0x0000008000047882 */ /* 0x000fe20000000000 */
[----:B------:R-:W-:-:S04]  /*0810*/  UIADD3 UR8, UPT, UPT, -UR5, 0x100000, URZ ;  /* 0x0010000005087890 */ /* 0x000fc8000fffe1ff */
[----:B------:R-:W-:Y:S02]  /*0820*/  USHF.L.U32 UR9, UR8, 0xb, URZ ;  /* 0x0000000b08097899 */ /* 0x000fe400080006ff */
[----:B------:R-:W-:Y:S02]  /*0830*/  USHF.L.U32 UR8, UR8, 0x1, URZ ;  /* 0x0000000108087899 */ /* 0x000fe400080006ff */
[----:B------:R-:W-:-:S04]  /*0840*/  UIADD3 UR4, UPT, UPT, -UR4, 0x100000, URZ ;  /* 0x0010000004047890 */ /* 0x000fc8000fffe1ff */
[----:B------:R-:W-:Y:S02]  /*0850*/  USHF.L.U32 UR5, UR4, 0xb, URZ ;  /* 0x0000000b04057899 */ /* 0x000fe400080006ff */
[----:B------:R-:W-:Y:S01]  /*0860*/  USHF.L.U32 UR4, UR4, 0x1, URZ ;  /* 0x0000000104047899 */ /* 0x000fe200080006ff */
[----:B------:R-:W-:Y:S01]  /*0870*/  ELECT P0, URZ, PT ;  /* 0x0000000000ff782f */ /* 0x000fe20003800000 */
[----:B-1----:R-:W-:Y:S01]  /*0880*/  ULEA UR6, UR6, UR7, 0x18 ;  /* 0x0000000706067291 */ /* 0x002fe2000f8ec0ff */
[----:B------:R-:W1:Y:S11]  /*0890*/  FENCE.VIEW.ASYNC.S ;  /* 0x00000000000073c6 */ /* 0x000e760000000000 */
[----:B-1----:R1:W1:Y:S01]  /*08a0*/  SYNCS.EXCH.64 URZ, [UR6+0xa0], UR8 ;  /* 0x0000a00806ff75b2 */ /* 0x0022620008000100 */
        /* <DEDUP_REMOVED lines=8> */
.L_x_11:
[----:B------:R-:W2:Y:S01]  /*0930*/  SHFL.IDX PT, R2, R92, RZ, 0x1f ;  /* 0x00001fff5c027589 */ /* 0x000ea200000e0000 */
[----:B------:R-:W-:Y:S01]  /*0940*/  NOP ;  /* 0x0000000000007918 */ /* 0x000fe20000000000 */
[----:B--2---:R-:W-:-:S13]  /*0950*/  ISETP.NE.AND P0, PT, R2, 0x3, PT ;  /* 0x000000030200780c */ /* 0x004fda0003f05270 */
[----:B------:R-:W-:Y:S05]  /*0960*/  @P0 BRA `(.L_x_12) ;  /* 0x0000000000300947 */ /* 0x000fea0003800000 */
[----:B-1----:R-:W1:Y:S01]  /*0970*/  S2UR UR5, SR_CgaCtaId ;  /* 0x00000000000579c3 */ /* 0x002e620000008800 */
[----:B------:R-:W-:Y:S01]  /*0980*/  UMOV UR6, 0x400 ;  /* 0x0000040000067882 */ /* 0x000fe20000000000 */
[----:B------:R-:W-:Y:S01]  /*0990*/  UMOV UR4, 0x20 ;  /* 0x0000002000047882 */ /* 0x000fe20000000000 */
[----:B------:R-:W-:Y:S01]  /*09a0*/  ELECT P0, URZ, PT ;  /* 0x0000000000ff782f */ /* 0x000fe20003800000 */
[----:B-1----:R-:W-:Y:S02]  /*09b0*/  ULEA UR5, UR5, UR6, 0x18 ;  /* 0x0000000605057291 */ /* 0x002fe4000f8ec0ff */
[----:B------:R-:W-:-:S04]  /*09c0*/  UIADD3 UR6, UPT, UPT, -UR4, 0x100000, URZ ;  /* 0x0010000004067890 */ /* 0x000fc8000fffe1ff */
[----:B------:R-:W-:Y:S02]  /*09d0*/  USHF.L.U32 UR7, UR6, 0xb, URZ ;  /* 0x0000000b06077899 */ /* 0x000fe400080006ff */
[----:B------:R-:W-:Y:S01]  /*09e0*/  USHF.L.U32 UR6, UR6, 0x1, URZ ;  /* 0x0000000106067899 */ /* 0x000fe200080006ff */
[----:B------:R-:W1:Y:S11]  /*09f0*/  FENCE.VIEW.ASYNC.S ;  /* 0x00000000000073c6 */ /* 0x000e760000000000 */
[----:B-1----:R2:W1:Y:S01]  /*0a00*/  SYNCS.EXCH.64 URZ, [UR5+0xe0], UR6 ;  /* 0x0000e00605ff75b2 */ /* 0x0024620008000100 */
[----:B------:R2:W1:Y:S02]  /*0a10*/  SYNCS.EXCH.64 URZ, [UR5+0xe8], UR6 ;  /* 0x0000e80605ff75b2 */ /* 0x0004640008000100 */
[----:B--2---:R-:W-:Y:S01]  /*0a20*/  NOP ;  /* 0x0000000000007918 */ /* 0x004fe20000000000 */
.L_x_12:
[----:B------:R-:W2:Y:S01]  /*0a30*/  SHFL.IDX PT, R2, R92, RZ, 0x1f ;  /* 0x00001fff5c027589 */ /* 0x000ea200000e0000 */
[----:B------:R-:W-:Y:S01]  /*0a40*/  NOP ;  /* 0x0000000000007918 */ /* 0x000fe20000000000 */
[----:B--2---:R-:W-:-:S13]  /*0a50*/  ISETP.NE.AND P0, PT, R2, 0x4, PT ;  /* 0x000000040200780c */ /* 0x004fda0003f05270 */
[----:B------:R-:W-:Y:S05]  /*0a60*/  @P0 BRA `(.L_x_13) ;  /* 0x00000000004c0947 */ /* 0x000fea0003800000 */
[----:B-1----:R-:W1:Y:S01]  /*0a70*/  S2UR UR5, SR_CgaCtaId ;  /* 0x00000000000579c3 */ /* 0x002e620000008800 */
[----:B------:R-:W-:Y:S01]  /*0a80*/  UMOV UR7, 0x100 ;  /* 0x0000010000077882 */ /* 0x000fe20000000000 */
[----:B------:R-:W-:Y:S01]  /*0a90*/  UMOV UR6, 0x400 ;  /* 0x0000040000067882 */ /* 0x000fe20000000000 */
[----:B------:R-:W-:Y:S01]  /*0aa0*/  USEL UR7, UR7, 0xe0, UP4 ;  /* 0x000000e007077887 */ /* 0x000fe2000a000000 */
[----:B------:R-:W-:Y:S01]  /*0ab0*/  UMOV UR4, 0x1 ;  /* 0x0000000100047882 */ /* 0x000fe20000000000 */
[----:B------:R-:W-:Y:S01]  /*0ac0*/  ELECT P0, URZ, PT ;  /* 0x0000000000ff782f */ /* 0x000fe20003800000 */
[----:B------:R-:W-:-:S04]  /*0ad0*/  UIADD3 UR8, UPT, UPT, -UR4, 0x100000, URZ ;  /* 0x0010000004087890 */ /* 0x000fc8000fffe1ff */
[----:B------:R-:W-:Y:S02]  /*0ae0*/  USHF.L.U32 UR9, UR8, 0xb, URZ ;  /* 0x0000000b08097899 */ /* 0x000fe400080006ff */
[----:B------:R-:W-:Y:S02]  /*0af0*/  USHF.L.U32 UR8, UR8, 0x1, URZ ;  /* 0x0000000108087899 */ /* 0x000fe400080006ff */
[----:B-1----:R-:W-:Y:S02]  /*0b00*/  ULEA UR5, UR5, UR6, 0x18 ;  /* 0x0000000605057291 */ /* 0x002fe4000f8ec0ff */
[----:B------:R-:W-:-:S04]  /*0b10*/  UIADD3 UR6, UPT, UPT, -UR7, 0x100000, URZ ;  /* 0x0010000007067890 */ /* 0x000fc8000fffe1ff */
[----:B------:R-:W-:Y:S02]  /*0b20*/  USHF.L.U32 UR7, UR6, 0xb, URZ ;  /* 0x0000000b06077899 */ /* 0x000fe400080006ff */
[----:B------:R-:W-:Y:S01]  /*0b30*/  USHF.L.U32 UR6, UR6, 0x1, URZ ;  /* 0x0000000106067899 */ /* 0x000fe200080006ff */
[----:B------:R-:W1:Y:S03]  /*0b40*/  FENCE.VIEW.ASYNC.S ;  /* 0x00000000000073c6 */ /* 0x000e660000000000 */
[----:B-1----:R2:W1:Y:S08]  /*0b50*/  SYNCS.EXCH.64 URZ, [UR5+0xf0], UR8 ;  /* 0x0000f00805ff75b2 */ /* 0x0024700008000100 */
[----:B------:R2:W1:Y:S01]  /*0b60*/  SYNCS.EXCH.64 URZ, [UR5+0x100], UR6 ;  /* 0x0001000605ff75b2 */ /* 0x0004620008000100 */
[----:B------:R2:W1:Y:S01]  /*0b70*/  SYNCS.EXCH.64 URZ, [UR5+0xf8], UR8 ;  /* 0x0000f80805ff75b2 */ /* 0x0004620008000100 */
[----:B------:R2:W1:Y:S02]  /*0b80*/  SYNCS.EXCH.64 URZ, [UR5+0x108], UR6 ;  /* 0x0001080605ff75b2 */ /* 0x0004640008000100 */
[----:B--2---:R-:W-:Y:S01]  /*0b90*/  NOP ;  /* 0x0000000000007918 */ /* 0x004fe20000000000 */
.L_x_13:
[----:B------:R-:W2:Y:S01]  /*0ba0*/  SHFL.IDX PT, R2, R92, RZ, 0x1f ;  /* 0x00001fff5c027589 */ /* 0x000ea200000e0000 */
[----:B------:R-:W-:Y:S01]  /*0bb0*/  NOP ;  /* 0x0000000000007918 */ /* 0x000fe20000000000 */
[----:B--2---:R-:W-:-:S13]  /*0bc0*/  ISETP.NE.AND P0, PT, R2, 0x5, PT ;  /* 0x000000050200780c */ /* 0x004fda0003f05270 */
[----:B------:R-:W-:Y:S05]  /*0bd0*/  @P0 BRA `(.L_x_14) ;  /* 0x0000000000480947 */ /* 0x000fea0003800000 */
[----:B-1----:R-:W1:Y:S01]  /*0be0*/  S2UR UR6, SR_CgaCtaId ;  /* 0x00000000000679c3 */ /* 0x002e620000008800 */
        /* <DEDUP_REMOVED lines=15> */
[----:B------:R2:W1:Y:S02]  /*0ce0*/  SYNCS.EXCH.64 URZ, [UR6+0x128], UR4 ;  /* 0x0001280406ff75b2 */ /* 0x0004640008000100 */
[----:B--2---:R-:W-:Y:S01]  /*0cf0*/  NOP ;  /* 0x0000000000007918 */ /* 0x004fe20000000000 */
.L_x_14:
[----:B------:R-:W2:Y:S01]  /*0d00*/  SHFL.IDX PT, R2, R92, RZ, 0x1f ;  /* 0x00001fff5c027589 */ /* 0x000ea200000e0000 */
[----:B------:R-:W1:Y:S01]  /*0d10*/  S2UR UR20, SR_CTAID.X ;  /* 0x00000000001479c3 */ /* 0x000e620000002500 */
[----:B------:R-:W-:-:S07]  /*0d20*/  NOP ;  /* 0x0000000000007918 */ /* 0x000fce0000000000 */
[----:B------:R-:W1:Y:S01]  /*0d30*/  S2UR UR12, SR_CTAID.Y ;  /* 0x00000000000c79c3 */ /* 0x000e620000002600 */
[----:B--2---:R-:W-:-:S13]  /*0d40*/  ISETP.NE.AND P0, PT, R2, 0x3, PT ;  /* 0x000000030200780c */ /* 0x004fda0003f05270 */
[----:B-1----:R-:W-:Y:S05]  /*0d50*/  @P0 BRA `(.L_x_15) ;  /* 0x0000000000380947 */ /* 0x002fea0003800000 */
[----:B------:R-:W1:Y:S01]  /*0d60*/  S2UR UR5, SR_CgaCtaId ;  /* 0x00000000000579c3 */ /* 0x000e620000008800 */
        /* <DEDUP_REMOVED lines=8> */
[----:B-1----:R1:W2:Y:S01]  /*0df0*/  SYNCS.EXCH.64 URZ, [UR5+0x130], UR6 ;  /* 0x0001300605ff75b2 */ /* 0x0022a20008000100 */
[----:B------:R1:W1:Y:S01]  /*0e00*/  SYNCS.EXCH.64 URZ, [UR5+0x140], UR6 ;  /* 0x0001400605ff75b2 */ /* 0x0002620008000100 */
[----:B------:R1:W1:Y:S01]  /*0e10*/  SYNCS.EXCH.64 URZ, [UR5+0x138], UR6 ;  /* 0x0001380605ff75b2 */ /* 0x0002620008000100 */
[----:B------:R1:W1:Y:S01]  /*0e20*/  SYNCS.EXCH.64 URZ, [UR5+0x148], UR6 ;  /* 0x0001480605ff75b2 */ /* 0x0002620008000100 */
[----:B------:R-:W-:Y:S01]  /*0e30*/  NOP ;  /* 0x0000000000007918 */ /* 0x000fe20000000000 */
.L_x_15:
[----:B------:R-:W-:-:S05]  /*0e40*/  CS2R.32 R87, SR_CgaSize ;  /* 0x0000000000577805 */ /* 0x000fca0000008a00 */
[----:B------:R-:W-:-:S05]  /*0e50*/  IMAD R87, R87, -0xa0, RZ ;  /* 0xffffff6057577824 */ /* 0x000fca00078e02ff */
[----:B-1----:R-:W-:-:S14]  /*0e60*/  R2UR UR5, R87 ;  /* 0x00000000570572ca */ /* 0x002fdc00000e0000 */
[----:B------:R-:W1:Y:S01]  /*0e70*/  LDCU UR5, c[0x0][UR5+0x2b0] ;  /* 0x00005600050577ac */ /* 0x000e620008000800 */
[----:B------:R-:W-:Y:S02]  /*0e80*/  I2FP.F32.U32 R87, UR20 ;  /* 0x0000001400577c45 */ /* 0x000fe40008201000 */
[----:B------:R-:W-:-:S05]  /*0e90*/  CS2R.32 R3, SR_CgaSize ;  /* 0x0000000000037805 */ /* 0x000fca0000008a00 */
[----:B------:R-:W-:-:S06]  /*0ea0*/  IMAD R3, R3, -0xa0, RZ ;  /* 0xffffff6003037824 */ /* 0x000fcc00078e02ff */
[----:B------:R-:W3:Y:S01]  /*0eb0*/  LDC R3, c[0x0][R3+0x2a0] ;  /* 0x0000a80003037b82 */ /* 0x000ee20000000800 */
[----:B------:R-:W-:Y:S02]  /*0ec0*/  I2FP.F32.U32 R86, UR12 ;  /* 0x0000000c00567c45 */ /* 0x000fe40008201000 */
[----:B------:R-:W-:-:S05]  /*0ed0*/  CS2R.32 R2, SR_CgaSize ;  /* 0x0000000000027805 */ /* 0x000fca0000008a00 */
[----:B------:R-:W-:-:S05]  /*0ee0*/  IMAD R2, R2, -0xa0, RZ ;  /* 0xffffff6002027824 */ /* 0x000fca00078e02ff */
[----:B------:R-:W-:-:S14]  /*0ef0*/  R2UR UR4, R2 ;  /* 0x00000000020472ca */ /* 0x000fdc00000e0000 */
[----:B------:R-:W4:Y:S01]  /*0f00*/  LDCU UR4, c[0x0][UR4+0x2b4] ;  /* 0x00005680040477ac */ /* 0x000f220008000800 */
[----:B------:R-:W-:Y:S01]  /*0f10*/  NOP ;  /* 0x0000000000007918 */ /* 0x000fe20000000000 */
[----:B------:R-:W2:Y:S01]  /*0f20*/  LDCU UR15, c[0x0][0xf24] ;  /* 0x0001e480ff0f77ac */ /* 0x000ea20008000800 */
[----:B------:R-:W-:-:S05]  /*0f30*/  CS2R.32 R2, SR_CgaSize ;  /* 0x0000000000027805 */ /* 0x000fca0000008a00 */
[----:B------:R-:W-:-:S06]  /*0f40*/  IMAD R2, R2, -0xa0, RZ ;  /* 0xffffff6002027824 */ /* 0x000fcc00078e02ff */
[----:B------:R-:W3:Y:S01]  /*0f50*/  LDC R2, c[0x0][R2+0x2a4] ;  /* 0x0000a90002027b82 */ /* 0x000ee20000000800 */
[----:B-1----:R-:W-:-:S07]  /*0f60*/  FMUL R87, R87, UR5 ;  /* 0x0000000557577c20 */ /* 0x002fce0008400000 */
[----:B------:R-:W1:Y:S01]  /*0f70*/  S2UR UR36, SR_CTAID.Z ;  /* 0x00000000002479c3 */ /* 0x000e620000002700 */
[----:B----4-:R-:W-:Y:S01]  /*0f80*/  FMUL R86, R86, UR4 ;  /* 0x0000000456567c20 */ /* 0x010fe20008400000 */
[----:B------:R-:W4:Y:S01]  /*0f90*/  F2I.U32.TRUNC.NTZ R87, R87 ;  /* 0x0000005700577305 */ /* 0x000f22000020f000 */
[----:B--2---:R-:W-:-:S07]  /*0fa0*/  UISETP.GE.AND UP1, UPT, UR15, 0x1, UPT ;  /* 0x000000010f00788c */ /* 0x004fce000bf26270 */
[----:B------:R-:W2:Y:S01]  /*0fb0*/  F2I.U32.TRUNC.NTZ R86, R86 ;  /* 0x0000005600567305 */ /* 0x000ea2000020f000 */
[----:B----4-:R-:W-:-:S05]  /*0fc0*/  IADD3 R87, PT, PT, -R87, RZ, RZ ;  /* 0x000000ff57577210 */ /* 0x010fca0007ffe1ff */
[----:B---3--:R-:W-:Y:S01]  /*0fd0*/  IMAD R87, R3, R87, UR20 ;  /* 0x0000001403577e24 */ /* 0x008fe2000f8e0257 */
[----:B--2---:R-:W-:-:S05]  /*0fe0*/  IADD3 R86, PT, PT, -R86, RZ, RZ ;  /* 0x000000ff56567210 */ /* 0x004fca0007ffe1ff */
[----:B------:R-:W-:Y:S01]  /*0ff0*/  IMAD R86, R2, R86, UR12 ;  /* 0x0000000c02567e24 */ /* 0x000fe2000f8e0256 */
[----:B------:R-:W-:Y:S06]  /*1000*/  BAR.SYNC.DEFER_BLOCKING 0x0 ;  /* 0x0000000000007b1d */ /* 0x000fec0000010000 */
[----:B-1----:R-:W-:Y:S05]  /*1010*/  BRA.U !UP1, `(.L_x_16) ;  /* 0x0000000109b87547 */ /* 0x002fea000b800000 */
[----:B------:R-:W1:Y:S01]  /*1020*/  LDCU.128 UR4, c[0x0][0xf10] ;  /* 0x0001e200ff0477ac */ /* 0x000e620008000c00 */
[----:B------:R-:W2:Y:S01]  /*1030*/  LDCU UR17, c[0x0][0x370] ;  /* 0x00006e00ff1177ac */ /* 0x000ea20008000800 */
[----:B------:R-:W3:Y:S01]  /*1040*/  LDCU UR16, c[0x0][0x374] ;  /* 0x00006e80ff1077ac */ /* 0x000ee20008000800 */
[----:B------:R-:W4:Y:S01]  /*1050*/  LDCU UR14, c[0x0][0xf0c] ;  /* 0x0001e180ff0e77ac */ /* 0x000f220008000800 */
[----:B------:R-:W2:Y:S01]  /*1060*/  LDCU UR11, c[0x0][0xf20] ;  /* 0x0001e400ff0b77ac */ /* 0x000ea20008000800 */
[----:B------:R-:W2:Y:S01]  /*1070*/  LDCU.64 UR8, c[0x0][0xf28] ;  /* 0x0001e500ff0877ac */ /* 0x000ea20008000a00 */
[----:B-1----:R-:W-:Y:S02]  /*1080*/  UISETP.NE.AND UP2, UPT, UR6, 0x1, UPT ;  /* 0x000000010600788c */ /* 0x002fe4000bf45270 */
[----:B---3--:R-:W-:Y:S02]  /*1090*/  UIMAD.WIDE.U32 UR22, UR16, UR7, URZ ;  /* 0x00000007101672a5 */ /* 0x008fe4000f8e00ff */
[----:B------:R-:W-:-:S02]  /*10a0*/  UISETP.NE.AND UP1, UPT, UR15, 0x1, UPT ;  /* 0x000000010f00788c */ /* 0x000fc4000bf25270 */
[----:B----4-:R-:W-:Y:S02]  /*10b0*/  UISETP.NE.AND UP3, UPT, UR14, 0x1, UPT ;  /* 0x000000010e00788c */ /* 0x010fe4000bf65270 */
[----:B------:R-:W-:Y:S02]  /*10c0*/  UIMAD.WIDE.U32 UR24, UR12, UR7, URZ ;  /* 0x000000070c1872a5 */ /* 0x000fe4000f8e00ff */
[----:B--2---:R-:W-:Y:S01]  /*10d0*/  UIMAD.WIDE.U32 UR18, UR17, UR4, URZ ;  /* 0x00000004111272a5 */ /* 0x004fe2000f8e00ff */
[----:B------:R-:W-:Y:S01]  /*10e0*/  UMOV UR7, UR23 ;  /* 0x0000001700077c82 */ /* 0x000fe20008000000 */
[----:B------:R-:W-:Y:S02]  /*10f0*/  UIMAD.WIDE.U32 UR22, UR20, UR4, URZ ;  /* 0x00000004141672a5 */ /* 0x000fe4000f8e00ff */
[----:B------:R-:W-:-:S03]  /*1100*/  @UP2 USHF.R.U32.HI UR16, URZ, UR11, UR7 ;  /* 0x0000000bff102299 */ /* 0x000fc60008011607 */
[----:B------:R-:W-:Y:S02]  /*1110*/  @UP3 USHF.R.U32.HI UR17, URZ, UR5, UR19 ;  /* 0x00000005ff113299 */ /* 0x000fe40008011613 */
[----:B------:R-:W-:Y:S02]  /*1120*/  UIMAD.WIDE.U32 UR18, UR16, UR8, URZ ;  /* 0x00000008101272a5 */ /* 0x000fe4000f8e00ff */
[----:B------:R-:W-:Y:S02]  /*1130*/  USHF.R.U32.HI UR25, URZ, UR11, UR25 ;  /* 0x0000000bff197299 */ /* 0x000fe40008011619 */
[----:B------:R-:W-:Y:S02]  /*1140*/  UIMAD.WIDE.U32 UR26, UR17, UR8, URZ ;  /* 0x00000008111a72a5 */ /* 0x000fe4000f8e00ff */
[----:B------:R-:W-:Y:S02]  /*1150*/  @UP1 USHF.R.U32.HI UR16, URZ, UR9, UR19 ;  /* 0x00000009ff101299 */ /* 0x000fe40008011613 */
[----:B------:R-:W-:-:S02]  /*1160*/  USHF.R.U32.HI UR23, URZ, UR5, UR23 ;  /* 0x00000005ff177299 */ /* 0x000fc40008011617 */
[----:B------:R-:W-:Y:S02]  /*1170*/  USEL UR25, UR12, UR25, !UP2 ;  /* 0x000000190c197287 */ /* 0x000fe4000d000000 */
[----:B------:R-:W-:Y:S02]  /*1180*/  @UP1 USHF.R.U32.HI UR17, URZ, UR9, UR27 ;  /* 0x00000009ff111299 */ /* 0x000fe4000801161b */
[----:B------:R-:W-:Y:S02]  /*1190*/  UIMAD UR16, UR16, UR15, URZ ;  /* 0x0000000f101072a4 */ /* 0x000fe4000f8e02ff */
[----:B------:R-:W-:Y:S02]  /*11a0*/  USEL UR23, UR20, UR23, !UP3 ;  /* 0x0000001714177287 */ /* 0x000fe4000d800000 */
[----:B------:R-:W-:Y:S02]  /*11b0*/  UIMAD UR4, UR17, UR15, URZ ;  /* 0x0000000f110472a4 */ /* 0x000fe4000f8e02ff */
[----:B------:R-:W-:-:S02]  /*11c0*/  UISETP.GE.AND UP2, UPT, UR25, UR16, UPT ;  /* 0x000000101900728c */ /* 0x000fc4000bf46270 */
[----:B------:R-:W-:Y:S02]  /*11d0*/  UIMAD.WIDE.U32 UR18, UR25, UR8, URZ ;  /* 0x00000008191272a5 */ /* 0x000fe4000f8e00ff */
[----:B------:R-:W-:Y:S02]  /*11e0*/  UISETP.GE.OR UP2, UPT, UR23, UR4, UP2 ;  /* 0x000000041700728c */ /* 0x000fe40009746670 */
[----:B------:R-:W-:Y:S02]  /*11f0*/  USHF.R.U32.HI UR5, URZ, UR9, UR19 ;  /* 0x00000009ff057299 */ /* 0x000fe40008011613 */
[----:B------:R-:W-:Y:S02]  /*1200*/  UIMAD.WIDE.U32 UR26, UR23, UR8, URZ ;  /* 0x00000008171a72a5 */ /* 0x000fe4000f8e00ff */
[----:B------:R-:W-:Y:S02]  /*1210*/  USEL UR5, UR25, UR5, !UP1 ;  /* 0x0000000519057287 */ /* 0x000fe4000c800000 */
[----:B------:R-:W-:-:S02]  /*1220*/  UIADD3 UR4, UPT, UPT, -UR25, URZ, URZ ;  /* 0x000000ff19047290 */ /* 0x000fc4000fffe1ff */
[----:B------:R-:W-:Y:S02]  /*1230*/  UIADD3 UR7, UPT, UPT, -UR5, URZ, URZ ;  /* 0x000000ff05077290 */ /* 0x000fe4000fffe1ff */
[----:B------:R-:W-:Y:S02]  /*1240*/  @!UP2 USHF.R.U32.HI UR9, URZ, UR9, UR27 ;  /* 0x00000009ff09a299 */ /* 0x000fe4000801161b */
[----:B------:R-:W-:Y:S02]  /*1250*/  UIMAD UR7, UR15, UR7, UR25 ;  /* 0x000000070f0772a4 */ /* 0x000fe4000f8e0219 */
[----:B------:R-:W-:Y:S02]  /*1260*/  @!UP2 USEL UR9, UR23, UR9, !UP1 ;  /* 0x000000091709a287 */ /* 0x000fe4000c800000 */
[----:B------:R-:W-:Y:S02]  /*1270*/  UIADD3 UR8, UPT, UPT, -UR23, URZ, URZ ;  /* 0x000000ff17087290 */ /* 0x000fe4000fffe1ff */
[----:B------:R-:W-:-:S02]  /*1280*/  @!UP2 UIMAD UR7, UR7, UR17, UR9 ;  /* 0x000000110707a2a4 */ /* 0x000fc4000f8e0209 */
[----:B------:R-:W-:Y:S02]  /*1290*/  @!UP2 UIADD3 UR5, UPT, UPT, UR5, -UR9, URZ ;  /* 0x800000090505a290 */ /* 0x000fe4000fffe0ff */
[----:B------:R-:W-:Y:S02]  /*12a0*/  UIMAD UR4, UR6, UR4, UR12 ;  /* 0x00000004060472a4 */ /* 0x000fe4000f8e020c */
[----:B------:R-:W-:Y:S02]  /*12b0*/  @!UP2 UIMAD UR25, UR5, UR15, UR23 ;  /* 0x0000000f0519a2a4 */ /* 0x000fe4000f8e0217 */
[----:B------:R-:W-:Y:S01]  /*12c0*/  UIMAD UR8, UR14, UR8, UR20 ;  /* 0x000000080e0872a4 */ /* 0x000fe2000f8e0214 */
[----:B------:R-:W-:Y:S01]  /*12d0*/  @!UP2 UMOV UR23, UR7 ;  /* 0x000000070017ac82 */ /* 0x000fe20008000000 */
[----:B------:R-:W-:Y:S02]  /*12e0*/  UIMAD UR12, UR25, UR6, UR4 ;  /* 0x00000006190c72a4 */ /* 0x000fe4000f8e0204 */
[----:B------:R-:W-:-:S12]  /*12f0*/  UIMAD UR20, UR23, UR14, UR8 ;  /* 0x0000000e171472a4 */ /* 0x000fd8000f8e0208 */
.L_x_16:
[----:B------:R-:W1:Y:S01]  /*1300*/  LDCU UR4, c[0x0][0xf30] ;  /* 0x0001e600ff0477ac */ /* 0x000e620008000800 */
[----:B------:R-:W2:Y:S08]  /*1310*/  S2UR UR37, SR_CgaCtaId ;  /* 0x00000000002579c3 */ /* 0x000eb00000008800 */
[----:B------:R-:W3:Y:S01]  /*1320*/  LDC R40, c[0x0][0xf24] ;  /* 0x0003c900ff287b82 */ /* 0x000ee20000000800 */
[----:B-1----:R-:W-:-:S09]  /*1330*/  UISETP.NE.AND UP1, UPT, UR4, 0x1, UPT ;  /* 0x000000010400788c */ /* 0x002fd2000bf25270 */
[----:B--2---:R-:W-:Y:S05]  /*1340*/  BRA.U UP1, `(.L_x_17) ;  /* 0x0000000101407547 */ /* 0x004fea000b800000 */
[----:B------:R-:W1:Y:S01]  /*1350*/  LDCU.128 UR4, c[0x0][0xf10] ;  /* 0x0001e200ff0477ac */ /* 0x000e620008000c00 */
[----:B------:R-:W2:Y:S01]  /*1360*/  LDCU UR9, c[0x0][0xf0c] ;  /* 0x0001e180ff0977ac */ /* 0x000ea20008000800 */
[----:B------:R-:W4:Y:S01]  /*1370*/  LDCU UR8, c[0x0][0xf20] ;  /* 0x0001e400ff0877ac */ /* 0x000f220008000800 */
[----:B-1----:R-:W-:Y:S02]  /*1380*/  UIMAD.WIDE.U32 UR16, UR20, UR4, URZ ;  /* 0x00000004141072a5 */ /* 0x002fe4000f8e00ff */
[----:B------:R-:W-:Y:S02]  /*1390*/  UIMAD.WIDE.U32 UR14, UR12, UR7, URZ ;  /* 0x000000070c0e72a5 */ /* 0x000fe4000f8e00ff */
[----:B--2---:R-:W-:Y:S02]  /*13a0*/  UISETP.NE.AND UP2, UPT, UR9, 0x1, UPT ;  /* 0x000000010900788c */ /* 0x004fe4000bf45270 */
[----:B------:R-:W-:Y:S01]  /*13b0*/  UISETP.NE.AND UP1, UPT, UR6, 0x1, UPT ;  /* 0x000000010600788c */ /* 0x000fe2000bf25270 */
[----:B------:R-:W-:Y:S01]  /*13c0*/  UMOV UR7, UR17 ;  /* 0x0000001100077c82 */ /* 0x000fe20008000000 */
[----:B----4-:R-:W-:-:S02]  /*13d0*/  USHF.R.U32.HI UR8, URZ, UR8, UR15 ;  /* 0x00000008ff087299 */ /* 0x010fc4000801160f */
[----:B------:R-:W-:Y:S02]  /*13e0*/  USHF.R.U32.HI UR5, URZ, UR5, UR7 ;  /* 0x00000005ff057299 */ /* 0x000fe40008011607 */
[----:B------:R-:W-:Y:S02]  /*13f0*/  USEL UR8, UR12, UR8, !UP1 ;  /* 0x000000080c087287 */ /* 0x000fe4000c800000 */
[----:B------:R-:W-:-:S04]  /*1400*/  USEL UR5, UR20, UR5, !UP2 ;  /* 0x0000000514057287 */ /* 0x000fc8000d000000 */
[----:B------:R-:W-:Y:S02]  /*1410*/  UIADD3 UR4, UPT, UPT, UR5, -UR8, URZ ;  /* 0x8000000805047290 */ /* 0x000fe4000fffe0ff */
[----:B------:R-:W-:Y:S02]  /*1420*/  UIADD3 UR5, UPT, UPT, -UR5, UR8, URZ ;  /* 0x0000000805057290 */ /* 0x000fe4000fffe1ff */
[----:B------:R-:W-:Y:S02]  /*1430*/  UIMAD UR12, UR4, UR6, UR12 ;  /* 0x00000006040c72a4 */ /* 0x000fe4000f8e020c */
[----:B------:R-:W-:-:S12]  /*1440*/  UIMAD UR20, UR5, UR9, UR20 ;  /* 0x00000009051472a4 */ /* 0x000fd8000f8e0214 */
.L_x_17:
[----:B------:R-:W-:Y:S01]  /*1450*/  BAR.SYNC.DEFER_BLOCKING 0x0 ;  /* 0x0000000000007b1d */ /* 0x000fe20000010000 */
[----:B------:R-:W-:Y:S01]  /*1460*/  UISETP.NE.AND UP1, UPT, UR10, 0x2, UPT ;  /* 0x000000020a00788c */ /* 0x000fe2000bf25270 */
[----:B------:R-:W-:Y:S02]  /*1470*/  ISETP.NE.OR P5, PT, R0, 0x2, !P5 ;  /* 0x000000020000780c */ /* 0x000fe40006fa5670 */
[----:B------:R-:W-:-:S06]  /*1480*/  LOP3.LUT R2, R101, 0x1f, RZ, 0xc0, !PT ;  /* 0x0000001f65027812 */ /* 0x000fcc00078ec0ff */
[----:B------:R-:W-:Y:S05]  /*1490*/  BRA.U UP1, `(.L_x_18) ;  /* 0x0000001501d47547 */ /* 0x000fea000b800000 */
[----:B------:R-:W1:Y:S01]  /*14a0*/  LDCU UR14, c[0x0][0x38c] ;  /* 0x00007180ff0e77ac */ /* 0x000e620008000800 */
[----:B------:R-:W2:Y:S01]  /*14b0*/  LDC R8, c[0x0][0x370] ;  /* 0x0000dc00ff087b82 */ /* 0x000ea20000000800 */
[----:B------:R-:W-:Y:S01]  /*14c0*/  PLOP3.LUT P1, PT, PT, PT, UP4, 0x80, 0x8 ;  /* 0x000000000008781c */ /* 0x000fe20003f2f048 */
[----:B------:R-:W-:Y:S01]  /*14d0*/  IMAD.MOV.U32 R15, RZ, RZ, 0x1 ;  /* 0x00000001ff0f7424 */ /* 0x000fe200078e00ff */
[----:B------:R-:W-:Y:S01]  /*14e0*/  ISETP.EQ.OR P4, PT, R2, RZ, P5 ;  /* 0x000000ff0200720c */ /* 0x000fe20002f82670 */
[----:B------:R-:W-:Y:S01]  /*14f0*/  IMAD.MOV.U32 R14, RZ, RZ, RZ ;  /* 0x000000ffff0e7224 */ /* 0x000fe200078e00ff */
[----:B------:R-:W-:Y:S02]  /*1500*/  PLOP3.LUT P1, PT, P1, PT, PT, 0x8, 0x80 ;  /* 0x000000000080781c */ /* 0x000fe40000f2e170 */
[----:B------:R-:W-:Y:S01]  /*1510*/  CS2R R12, SRZ ;  /* 0x00000000000c7805 */ /* 0x000fe2000001ff00 */
[----:B------:R-:W-:Y:S01]  /*1520*/  IMAD.MOV.U32 R11, RZ, RZ, 0x1 ;  /* 0x00000001ff0b7424 */ /* 0x000fe200078e00ff */
[----:B------:R-:W4:Y:S01]  /*1530*/  LDC R0, c[0x0][0x374] ;  /* 0x0000dd00ff007b82 */ /* 0x000f220000000800 */
[----:B------:R-:W2:Y:S01]  /*1540*/  LDCU.64 UR30, c[0x0][0x348] ;  /* 0x00006900ff1e77ac */ /* 0x000ea20008000a00 */
[----:B------:R-:W-:Y:S01]  /*1550*/  UMOV UR6, URZ ;  /* 0x000000ff00067c82 */ /* 0x000fe20008000000 */
[----:B-1----:R-:W-:-:S04]  /*1560*/  UIADD3 UR5, UPT, UPT, UR14, 0x7f, URZ ;  /* 0x0000007f0e057890 */ /* 0x002fc8000fffe0ff */
[----:B------:R-:W-:-:S04]  /*1570*/  USHF.R.S32.HI UR4, URZ, 0x1f, UR5 ;  /* 0x0000001fff047899 */ /* 0x000fc80008011405 */
[----:B------:R-:W-:-:S04]  /*1580*/  ULEA.HI UR4, UR4, UR5, URZ, 0x7 ;  /* 0x0000000504047291 */ /* 0x000fc8000f8f38ff */
[----:B------:R-:W-:Y:S02]  /*1590*/  USHF.R.S32.HI UR22, URZ, 0x7, UR4 ;  /* 0x00000007ff167899 */ /* 0x000fe40008011404 */
[----:B------:R-:W-:Y:S02]  /*15a0*/  UIADD3 UR4, UPT, UPT, UR14, -0x1, URZ ;  /* 0xffffffff0e047890 */ /* 0x000fe4000fffe0ff */
[----:B------:R-:W-:Y:S02]  /*15b0*/  UISETP.LT.U32.AND UP0, UPT, UR22, 0xa, UPT ;  /* 0x0000000a1600788c */ /* 0x000fe4000bf01070 */
[----:B------:R-:W-:Y:S02]  /*15c0*/  UISETP.GE.U32.AND UP1, UPT, UR4, -0xff, UPT ;  /* 0xffffff010400788c */ /* 0x000fe4000bf26070 */
[----:B------:R-:W-:Y:S02]  /*15d0*/  USEL UR15, UR22, 0xa, UP0 ;  /* 0x0000000a160f7887 */ /* 0x000fe40008000000 */
[----:B------:R-:W-:-:S02]  /*15e0*/  UIADD3 UR14, UPT, UPT, UR14, 0xfe, URZ ;  /* 0x000000fe0e0e7890 */ /* 0x000fc4000fffe0ff */
[----:B------:R-:W-:Y:S02]  /*15f0*/  UIADD3 UR5, UPT, UPT, UR15, -0x1, URZ ;  /* 0xffffffff0f057890 */ /* 0x000fe4000fffe0ff */
[----:B------:R-:W-:-:S03]  /*1600*/  UIADD3 UR7, UPT, UPT, UR22, -UR15, URZ ;  /* 0x8000000f16077290 */ /* 0x000fc6000fffe0ff */
[----:B------:R-:W-:-:S04]  /*1610*/  @UP1 UIADD3 UR5, UPT, UPT, UR15, URZ, URZ ;  /* 0x000000ff0f051290 */ /* 0x000fc8000fffe0ff */
[----:B--2---:R-:W-:-:S12]  /*1620*/  UIADD3 UR5, UPT, UPT, UR5, 0x1, URZ ;  /* 0x0000000105057890 */ /* 0x004fd8000fffe0ff */
.L_x_40:
[----:B------:R-:W-:Y:S01]  /*1630*/  UISETP.NE.AND UP0, UPT, UR37, URZ, UPT ;  /* 0x000000ff2500728c */ /* 0x000fe2000bf05270 */
[----:B------:R-:W1:Y:S08]  /*1640*/  S2UR UR37, SR_CgaCtaId ;  /* 0x00000000002579c3 */ /* 0x000e700000008800 */
[----:B------:R-:W-:Y:S05]  /*1650*/  BRA.U UP0, `(.L_x_19) ;  /* 0x0000000100347547 */ /* 0x000fea000b800000 */
[----:B------:R-:W2:Y:S01]  /*1660*/  S2R R2, SR_CgaCtaId ;  /* 0x0000000000027919 */ /* 0x000ea20000008800 */
[----:B------:R-:W-:-:S04]  /*1670*/  MOV R3, 0x400 ;  /* 0x0000040000037802 */ /* 0x000fc80000000f00 */
[----:B--2---:R-:W-:Y:S02]  /*1680*/  LEA R2, R2, R3, 0x18 ;  /* 0x0000000302027211 */ /* 0x004fe400078ec0ff */
[----:B------:R-:W-:-:S03]  /*1690*/  SHF.L.U32 R3, R11, 0x1f, RZ ;  /* 0x0000001f0b037819 */ /* 0x000fc600000006ff */
[----:B------:R-:W-:-:S04]  /*16a0*/  IMAD R2, R12, 0x8, R2 ;  /* 0x000000080c027824 */ /* 0x000fc800078e0202 */
[----:B------:R-:W2:Y:S02]  /*16b0*/  SYNCS.PHASECHK.TRANS64.TRYWAIT P0, [R2+URZ+0x140], R3 ;  /* 0x00014003020075a7 */ /* 0x000ea400080011ff */
[----:B--2---:R-:W-:Y:S05]  /*16c0*/  @!P0 BRA `(.L_x_20) ;  /* 0x0000007c00388947 */ /* 0x004fea0003800000 */
.L_x_140:
[----:B------:R-:W-:Y:S01]  /*16d0*/  VIADD R12, R12, 0x1 ;  /* 0x000000010c0c7836 */ /* 0x000fe20000000000 */
[----:B------:R2:W-:Y:S04]  /*16e0*/  SYNCS.ARRIVE.TRANS64.A1T0 RZ, [R2+URZ+0x130], RZ ;  /* 0x000130ff02ff79a7 */ /* 0x0005e800081000ff */
[----:B------:R-:W-:-:S04]  /*16f0*/  ISETP.NE.AND P0, PT, R12, 0x2, PT ;  /* 0x000000020c00780c */ /* 0x000fc80003f05270 */
[----:B------:R-:W-:Y:S02]  /*1700*/  SEL R12, R12, RZ, P0 ;  /* 0x000000ff0c0c7207 */ /* 0x000fe40000000000 */
[----:B--2---:R-:W-:-:S04]  /*1710*/  SEL R2, RZ, 0x1, P0 ;  /* 0x00000001ff027807 */ /* 0x004fc80000000000 */
[----:B------:R-:W-:-:S07]  /*1720*/  LOP3.LUT R11, R11, R2, RZ, 0x3c, !PT ;  /* 0x000000020b0b7212 */ /* 0x000fce00078e3cff */
.L_x_19:
[----:B------:R-:W-:Y:S01]  /*1730*/  UMOV UR4, 0x400 ;  /* 0x0000040000047882 */ /* 0x000fe20000000000 */
[----:B------:R-:W-:Y:S01]  /*1740*/  SHF.L.U32 R2, R15, 0x1f, RZ ;  /* 0x0000001f0f027819 */ /* 0x000fe200000006ff */
[----:B-1----:R-:W-:Y:S02]  /*1750*/  ULEA UR4, UR37, UR4, 0x18 ;  /* 0x0000000425047291 */ /* 0x002fe4000f8ec0ff */
[----:B------:R-:W-:Y:S02]  /*1760*/  UISETP.GE.U32.AND UP0, UPT, UR14, 0xff, UPT ;  /* 0x000000ff0e00788c */ /* 0x000fe4000bf06070 */
[----:B------:R-:W-:Y:S02]  /*1770*/  ULEA UR8, UR6, UR4, 0x3 ;  /* 0x0000000406087291 */ /* 0x000fe4000f8e18ff */
[----:B------:R-:W-:Y:S02]  /*1780*/  USHF.L.U32 UR35, UR20, 0x7, URZ ;  /* 0x0000000714237899 */ /* 0x000fe400080006ff */
[----:B------:R-:W-:Y:S01]  /*1790*/  USHF.L.U32 UR27, UR12, 0x7, URZ ;  /* 0x000000070c1b7899 */ /* 0x000fe200080006ff */
[----:B------:R-:W-:-:S04]  /*17a0*/  UMOV UR38, URZ ;  /* 0x000000ff00267c82 */ /* 0x000fc80008000000 */
[----:B------:R1:W2:Y:S01]  /*17b0*/  SYNCS.PHASECHK.TRANS64.TRYWAIT P2, [UR8+0x50], R2 ;  /* 0x00005002ff0075a7 */ /* 0x0002a20008041108 */
[----:B------:R-:W-:Y:S06]  /*17c0*/  BRA.U !UP0, `(.L_x_21) ;  /* 0x0000000108fc7547 */ /* 0x000fec000b800000 */
[----:B------:R-:W-:Y:S01]  /*17d0*/  UMOV UR29, URZ ;  /* 0x000000ff001d7c82 */ /* 0x000fe20008000000 */
[----:B------:R-:W-:-:S05]  /*17e0*/  UMOV UR23, UR6 ;  /* 0x0000000600177c82 */ /* 0x000fca0008000000 */
.L_x_28:
[----:B------:R-:W-:Y:S01]  /*17f0*/  ULEA UR33, UR23, UR4, 0x3 ;  /* 0x0000000417217291 */ /* 0x000fe2000f8e18ff */
[----:B--2---:R-:W-:Y:S01]  /*1800*/  @!P5 MOV R3, 0x4800 ;  /* 0x000048000003d802 */ /* 0x004fe20000000f00 */
[----:B--2---:R-:W-:Y:S10]  /*1810*/  @P2 BRA `(.L_x_22) ;  /* 0x00000000000c2947 */ /* 0x004ff40003800000 */
[----:B------:R-:W-:-:S04]  /*1820*/  SHF.L.U32 R4, R15, 0x1f, RZ ;  /* 0x0000001f0f047819 */ /* 0x000fc800000006ff */
[----:B------:R-:W2:Y:S02]  /*1830*/  SYNCS.PHASECHK.TRANS64.TRYWAIT P0, [UR33+0x50], R4 ;  /* 0x00005004ff0075a7 */ /* 0x000ea40008001121 */
[----:B--2---:R-:W-:Y:S05]  /*1840*/  @!P0 BRA `(.L_x_23) ;  /* 0x0000007800ec8947 */ /* 0x004fea0003800000 */
.L_x_22:
[----:B------:R2:W-:Y:S01]  /*1850*/  @!P5 SYNCS.ARRIVE.TRANS64 RZ, [UR33], R3 ;  /* 0x00000003ffffd9a7 */ /* 0x0005e20008000021 */
[----:B------:R-:W-:Y:S04]  /*1860*/  BSSY.RECONVERGENT B0, `(.L_x_24) ;  /* 0x0000003000007945 */ /* 0x000fe80003800200 */
[----:B------:R-:W-:Y:S05]  /*1870*/  @P4 BRA `(.L_x_25) ;  /* 0x0000000000044947 */ /* 0x000fea0003800000 */
[----:B------:R-:W-:Y:S05]  /*1880*/  BPT.TRAP 0x1 ;  /* 0x000000040000795c */ /* 0x000fea0000300000 */
.L_x_25:
[----:B------:R-:W-:Y:S05]  /*1890*/  BSYNC.RECONVERGENT B0 ;  /* 0x0000000000007941 */ /* 0x000fea0003800200 */
.L_x_24:
[----:B------:R-:W-:Y:S01]  /*18a0*/  UIADD3 UR6, UPT, UPT, UR23, 0x1, URZ ;  /* 0x0000000117067890 */ /* 0x000fe2000fffe0ff */
[----:B------:R-:W-:Y:S01]  /*18b0*/  BSSY.RECONVERGENT B0, `(.L_x_26) ;  /* 0x000002b000007945 */ /* 0x000fe20003800200 */
[----:B------:R-:W-:Y:S02]  /*18c0*/  ELECT P0, URZ, PT ;  /* 0x0000000000ff782f */ /* 0x000fe40003800000 */
[----:B------:R-:W-:-:S04]  /*18d0*/  UISETP.NE.AND UP0, UPT, UR6, 0xa, UPT ;  /* 0x0000000a0600788c */ /* 0x000fc8000bf05270 */
[----:B------:R-:W-:Y:S02]  /*18e0*/  USEL UR9, URZ, 0x1, UP0 ;  /* 0x00000001ff097887 */ /* 0x000fe40008000000 */
[----:B------:R-:W-:-:S04]  /*18f0*/  USEL UR6, UR6, URZ, UP0 ;  /* 0x000000ff06067287 */ /* 0x000fc80008000000 */
[----:B------:R-:W-:Y:S01]  /*1900*/  ULEA UR8, UR6, UR4, 0x3 ;  /* 0x0000000406087291 */ /* 0x000fe2000f8e18ff */
[----:B------:R-:W-:-:S04]  /*1910*/  LOP3.LUT R15, R15, UR9, RZ, 0x3c, !PT ;  /* 0x000000090f0f7c12 */ /* 0x000fc8000f8e3cff */
[----:B-1----:R-:W-:-:S04]  /*1920*/  SHF.L.U32 R2, R15, 0x1f, RZ ;  /* 0x0000001f0f027819 */ /* 0x002fc800000006ff */
[----:B------:R1:W1:Y:S01]  /*1930*/  SYNCS.PHASECHK.TRANS64.TRYWAIT P2, [UR8+0x50], R2 ;  /* 0x00005002ff0075a7 */ /* 0x0002620008041108 */
[----:B------:R-:W-:Y:S05]  /*1940*/  @!P0 BRA `(.L_x_27) ;  /* 0x0000000000848947 */ /* 0x000fea0003800000 */
[----:B------:R-:W-:Y:S02]  /*1950*/  ULEA UR24, UR23, UR4, 0xd ;  /* 0x0000000417187291 */ /* 0x000fe4000f8e68ff */
[----:B------:R-:W-:Y:S02]  /*1960*/  UIADD3 UR46, UP3, UPT, UR30, 0x80, URZ ;  /* 0x000000801e2e7890 */ /* 0x000fe4000ff7e0ff */
[----:B------:R-:W-:Y:S02]  /*1970*/  UIADD3 UR44, UP2, UPT, UR30, 0x180, URZ ;  /* 0x000001801e2c7890 */ /* 0x000fe4000ff5e0ff */
[----:B------:R-:W-:Y:S02]  /*1980*/  ULEA UR8, UR23, UR4, 0xa ;  /* 0x0000000417087291 */ /* 0x000fe4000f8e50ff */
[----:B------:R-:W-:Y:S02]  /*1990*/  UIADD3 UR42, UP1, UPT, UR30, 0x280, URZ ;  /* 0x000002801e2a7890 */ /* 0x000fe4000ff3e0ff */
[----:B------:R-:W-:-:S02]  /*19a0*/  UIADD3 UR40, UP0, UPT, UR30, 0x380, URZ ;  /* 0x000003801e287890 */ /* 0x000fc4000ff1e0ff */
[----:B------:R-:W-:Y:S02]  /*19b0*/  USHF.L.U32 UR34, UR29, 0x7, URZ ;  /* 0x000000071d227899 */ /* 0x000fe400080006ff */
[----:B------:R-:W-:Y:S02]  /*19c0*/  UIADD3.X UR47, UPT, UPT, URZ, UR31, URZ, UP3, !UPT ;  /* 0x0000001fff2f7290 */ /* 0x000fe40009ffe4ff */
[----:B------:R-:W-:Y:S02]  /*19d0*/  UIADD3 UR32, UPT, UPT, UR24, 0x8400, URZ ;  /* 0x0000840018207890 */ /* 0x000fe4000fffe0ff */
[----:B------:R-:W-:Y:S02]  /*19e0*/  UIADD3.X UR45, UPT, UPT, URZ, UR31, URZ, UP2, !UPT ;  /* 0x0000001fff2d7290 */ /* 0x000fe400097fe4ff */
[----:B------:R-:W-:Y:S02]  /*19f0*/  UIADD3 UR24, UPT, UPT, UR24, 0x1c400, URZ ;  /* 0x0001c40018187890 */ /* 0x000fe4000fffe0ff */
[----:B------:R-:W-:-:S02]  /*1a00*/  USHF.L.U32 UR19, UR29, 0x1, URZ ;  /* 0x000000011d137899 */ /* 0x000fc400080006ff */
[----:B------:R-:W-:Y:S02]  /*1a10*/  UIADD3.X UR43, UPT, UPT, URZ, UR31, URZ, UP1, !UPT ;  /* 0x0000001fff2b7290 */ /* 0x000fe40008ffe4ff */
[----:B------:R-:W-:Y:S02]  /*1a20*/  UIADD3 UR16, UPT, UPT, UR8, 0x30400, URZ ;  /* 0x0003040008107890 */ /* 0x000fe4000fffe0ff */
[----:B------:R-:W-:Y:S02]  /*1a30*/  UIADD3.X UR41, UPT, UPT, URZ, UR31, URZ, UP0, !UPT ;  /* 0x0000001fff297290 */ /* 0x000fe400087fe4ff */
[----:B------:R-:W-:Y:S01]  /*1a40*/  UIADD3 UR8, UPT, UPT, UR8, 0x32c00, URZ ;  /* 0x00032c0008087890 */ /* 0x000fe2000fffe0ff */
[----:B------:R-:W-:Y:S01]  /*1a50*/  UMOV UR38, 0x0 ;  /* 0x0000000000267882 */ /* 0x000fe20000000000 */
[----:B------:R-:W-:Y:S01]  /*1a60*/  UMOV UR39, 0x10000000 ;  /* 0x1000000000277882 */ /* 0x000fe20000000000 */
[----:B------:R-:W-:Y:S01]  /*1a70*/  UMOV UR25, UR33 ;  /* 0x0000002100197c82 */ /* 0x000fe20008000000 */
[----:B------:R-:W-:Y:S01]  /*1a80*/  UMOV UR28, UR36 ;  /* 0x00000024001c7c82 */ /* 0x000fe20008000000 */
[----:B------:R-:W-:Y:S01]  /*1a90*/  UMOV UR18, URZ ;  /* 0x000000ff00127c82 */ /* 0x000fe20008000000 */
[----:B------:R-:W-:Y:S01]  /*1aa0*/  UMOV UR26, UR34 ;  /* 0x00000022001a7c82 */ /* 0x000fe20008000000 */
[----:B------:R-:W-:Y:S01]  /*1ab0*/  UMOV UR17, UR33 ;  /* 0x0000002100117c82 */ /* 0x000fe20008000000 */
[----:B------:R-:W-:Y:S01]  /*1ac0*/  UMOV UR21, UR36 ;  /* 0x0000002400157c82 */ /* 0x000fe20008000000 */
[----:B------:R1:W-:Y:S01]  /*1ad0*/  UTMALDG.3D [UR32], [UR46], desc[UR38] ;  /* 0x000026202e0075b4 */ /* 0x0003e20008011000 */
[----:B------:R-:W-:Y:S01]  /*1ae0*/  UMOV UR9, UR33 ;  /* 0x0000002100097c82 */ /* 0x000fe20008000000 */
[----:B------:R-:W-:Y:S01]  /*1af0*/  UMOV UR13, UR36 ;  /* 0x00000024000d7c82 */ /* 0x000fe20008000000 */
[----:B------:R-:W-:Y:S01]  /*1b00*/  UMOV UR10, UR18 ;  /* 0x00000012000a7c82 */ /* 0x000fe20008000000 */
[----:B------:R-:W-:Y:S01]  /*1b10*/  UMOV UR11, UR19 ;  /* 0x00000013000b7c82 */ /* 0x000fe20008000000 */
[----:B------:R1:W-:Y:S01]  /*1b20*/  UTMALDG.3D [UR24], [UR44], desc[UR38] ;  /* 0x000026182c0075b4 */ /* 0x0003e20008011000 */
[----:B------:R1:W-:Y:S01]  /*1b30*/  UTMALDG.4D [UR16], [UR42], desc[UR38] ;  /* 0x000026102a0075b4 */ /* 0x0003e20008019000 */
[----:B------:R1:W-:Y:S01]  /*1b40*/  UTMALDG.4D [UR8], [UR40], desc[UR38] ;  /* 0x00002608280075b4 */ /* 0x0003e20008019000 */
[----:B------:R-:W-:Y:S01]  /*1b50*/  NOP ;  /* 0x0000000000007918 */ /* 0x000fe20000000000 */
.L_x_27:
[----:B-1----:R-:W-:Y:S05]  /*1b60*/  BSYNC.RECONVERGENT B0 ;  /* 0x0000000000007941 */ /* 0x002fea0003800200 */
.L_x_26:
[----:B------:R-:W-:Y:S01]  /*1b70*/  UIADD3 UR29, UPT, UPT, UR29, 0x1, URZ ;  /* 0x000000011d1d7890 */ /* 0x000fe2000fffe0ff */
[----:B------:R-:W-:Y:S01]  /*1b80*/  UMOV UR23, UR6 ;  /* 0x0000000600177c82 */ /* 0x000fe20008000000 */
[----:B------:R-:W-:Y:S02]  /*1b90*/  UMOV UR38, UR5 ;  /* 0x0000000500267c82 */ /* 0x000fe40008000000 */
[----:B------:R-:W-:-:S09]  /*1ba0*/  UISETP.NE.AND UP0, UPT, UR29, UR5, UPT ;  /* 0x000000051d00728c */ /* 0x000fd2000bf05270 */
[----:B------:R-:W-:Y:S05]  /*1bb0*/  BRA.U UP0, `(.L_x_28) ;  /* 0xfffffffd000c7547 */ /* 0x000fea000b83ffff */
.L_x_21:
[----:B------:R-:W-:Y:S01]  /*1bc0*/  ULEA UR8, UR6, UR4, 0x3 ;  /* 0x0000000406087291 */ /* 0x000fe2000f8e18ff */
[----:B-1----:R-:W-:Y:S01]  /*1bd0*/  SHF.L.U32 R2, R15, 0x1f, RZ ;  /* 0x0000001f0f027819 */ /* 0x002fe200000006ff */
[----:B------:R-:W-:Y:S01]  /*1be0*/  @!P1 SYNCS.ARRIVE.TRANS64.A1T0 RZ, [UR4+0xe8], RZ ;  /* 0x0000e8ffffff99a7 */ /* 0x000fe20008100004 */
[----:B------:R-:W-:-:S06]  /*1bf0*/  UISETP.GT.AND UP0, UPT, UR22, UR15, UPT ;  /* 0x0000000f1600728c */ /* 0x000fcc000bf04270 */
[----:B------:R1:W1:Y:S03]  /*1c00*/  SYNCS.PHASECHK.TRANS64.TRYWAIT P1, [UR8+0x50], R2 ;  /* 0x00005002ff0075a7 */ /* 0x0002660008021108 */
[----:B------:R-:W-:Y:S05]  /*1c10*/  BRA.U !UP0, `(.L_x_29) ;  /* 0x0000000108f87547 */ /* 0x000fea000b800000 */
[----:B------:R-:W-:Y:S01]  /*1c20*/  UIADD3 UR23, UPT, UPT, UR7, UR38, URZ ;  /* 0x0000002607177290 */ /* 0x000fe2000fffe0ff */
[----:B------:R-:W-:-:S11]  /*1c30*/  UMOV UR29, UR6 ;  /* 0x00000006001d7c82 */ /* 0x000fd60008000000 */
.L_x_36:
[----:B------:R-:W-:Y:S01]  /*1c40*/  ULEA UR33, UR29, UR4, 0x3 ;  /* 0x000000041d217291 */ /* 0x000fe2000f8e18ff */
[----:B--2---:R-:W-:Y:S01]  /*1c50*/  @!P5 MOV R3, 0x4800 ;  /* 0x000048000003d802 */ /* 0x004fe20000000f00 */
[----:B-1----:R-:W-:Y:S10]  /*1c60*/  @P1 BRA `(.L_x_30) ;  /* 0x00000000000c1947 */ /* 0x002ff40003800000 */
[----:B------:R-:W-:-:S04]  /*1c70*/  SHF.L.U32 R4, R15, 0x1f, RZ ;  /* 0x0000001f0f047819 */ /* 0x000fc800000006ff */
[----:B------:R-:W1:Y:S02]  /*1c80*/  SYNCS.PHASECHK.TRANS64.TRYWAIT P0, [UR33+0x50], R4 ;  /* 0x00005004ff0075a7 */ /* 0x000e640008001121 */
[----:B-1----:R-:W-:Y:S05]  /*1c90*/  @!P0 BRA `(.L_x_31) ;  /* 0x0000007400f08947 */ /* 0x002fea0003800000 */
.L_x_30:
[----:B------:R2:W-:Y:S01]  /*1ca0*/  @!P5 SYNCS.ARRIVE.TRANS64 RZ, [UR33], R3 ;  /* 0x00000003ffffd9a7 */ /* 0x0005e20008000021 */
[----:B------:R-:W-:Y:S04]  /*1cb0*/  BSSY.RECONVERGENT B0, `(.L_x_32) ;  /* 0x0000003000007945 */ /* 0x000fe80003800200 */
[----:B------:R-:W-:Y:S05]  /*1cc0*/  @P4 BRA `(.L_x_33) ;  /* 0x0000000000044947 */ /* 0x000fea0003800000 */
[----:B------:R-:W-:Y:S05]  /*1cd0*/  BPT.TRAP 0x1 ;  /* 0x000000040000795c */ /* 0x000fea0000300000 */
.L_x_33:
[----:B------:R-:W-:Y:S05]  /*1ce0*/  BSYNC.RECONVERGENT B0 ;  /* 0x0000000000007941 */ /* 0x000fea0003800200 */
.L_x_32:
        /* <DEDUP_REMOVED lines=25> */
[----:B------:R-:W-:Y:S02]  /*1e80*/  UIADD3 UR8, UPT, UPT, UR8, 0x32c00, URZ ;  /* 0x00032c0008087890 */ /* 0x000fe4000fffe0ff */
[----:B------:R-:W-:Y:S01]  /*1e90*/  UIADD3.X UR43, UPT, UPT, URZ, UR31, URZ, UP0, !UPT ;  /* 0x0000001fff2b7290 */ /* 0x000fe200087fe4ff */
        /* <DEDUP_REMOVED lines=17> */
.L_x_35:
[----:B-1----:R-:W-:Y:S05]  /*1fb0*/  BSYNC.RECONVERGENT B0 ;  /* 0x0000000000007941 */ /* 0x002fea0003800200 */
.L_x_34:
[----:B------:R-:W-:Y:S01]  /*1fc0*/  UIADD3 UR38, UPT, UPT, UR38, 0x1, URZ ;  /* 0x0000000126267890 */ /* 0x000fe2000fffe0ff */
[----:B------:R-:W-:-:S03]  /*1fd0*/  UMOV UR29, UR6 ;  /* 0x00000006001d7c82 */ /* 0x000fc60008000000 */
[----:B------:R-:W-:-:S09]  /*1fe0*/  UISETP.NE.AND UP0, UPT, UR38, UR23, UPT ;  /* 0x000000172600728c */ /* 0x000fd2000bf05270 */
[----:B------:R-:W-:Y:S05]  /*1ff0*/  BRA.U UP0, `(.L_x_36) ;  /* 0xfffffffd00107547 */ /* 0x000fea000b83ffff */
.L_x_29:
[C---:B-1----:R-:W-:Y:S01]  /*2000*/  LEA R2, R14.reuse, UR4, 0x3 ;  /* 0x000000040e027c11 */ /* 0x042fe2000f8e18ff */
[----:B------:R-:W-:Y:S01]  /*2010*/  NOP ;  /* 0x0000000000007918 */ /* 0x000fe20000000000 */
[----:B--2---:R-:W-:Y:S02]  /*2020*/  SHF.L.U32 R3, R13, 0x1f, RZ ;  /* 0x0000001f0d037819 */ /* 0x004fe400000006ff */
[----:B------:R-:W-:Y:S02]  /*2030*/  LEA R4, R14, UR4, 0x4 ;  /* 0x000000040e047c11 */ /* 0x000fe4000f8e20ff */
[----:B------:R-:W1:Y:S02]  /*2040*/  SYNCS.PHASECHK.TRANS64.TRYWAIT P0, [R2+URZ+0xf0], R3 ;  /* 0x0000f003020075a7 */ /* 0x000e6400080011ff */
[----:B-1----:R-:W-:Y:S05]  /*2050*/  @!P0 BRA `(.L_x_37) ;  /* 0x0000007400188947 */ /* 0x002fea0003800000 */
.L_x_143:
[----:B------:R-:W2:Y:S01]  /*2060*/  LDS.128 R4, [R4+0x160] ;  /* 0x0001600004047984 */ /* 0x000ea20000000c00 */
[----:B---3--:R-:W-:Y:S01]  /*2070*/  ISETP.GE.AND P0, PT, R40, 0x1, PT ;  /* 0x000000012800780c */ /* 0x008fe20003f06270 */
[----:B-1----:R-:W-:Y:S01]  /*2080*/  VIADD R2, R2, 0x100 ;  /* 0x0000010002027836 */ /* 0x002fe20000000000 */
[----:B------:R-:W-:Y:S01]  /*2090*/  @!PT LDS RZ, [RZ] ;  /* 0x00000000fffff984 */ /* 0x000fe20000000800 */
[----:B------:R-:W-:Y:S01]  /*20a0*/  @!PT LDS RZ, [RZ] ;  /* 0x00000000fffff984 */ /* 0x000fe20000000800 */
[----:B------:R-:W-:Y:S01]  /*20b0*/  @!PT LDS RZ, [RZ] ;  /* 0x00000000fffff984 */ /* 0x000fe20000000800 */
[----:B------:R-:W-:Y:S01]  /*20c0*/  @!PT LDS RZ, [RZ] ;  /* 0x00000000fffff984 */ /* 0x000fe20000000800 */
[----:B------:R1:W-:Y:S06]  /*20d0*/  MEMBAR.ALL.CTA ;  /* 0x0000000000007992 */ /* 0x0003ec0000008000 */
[----:B-1----:R-:W1:Y:S01]  /*20e0*/  FENCE.VIEW.ASYNC.S ;  /* 0x00000000000073c6 */ /* 0x002e620000000000 */
[----:B------:R-:W-:-:S04]  /*20f0*/  PRMT R2, RZ, 0x654, R2 ;  /* 0x00000654ff027816 */ /* 0x000fc80000000002 */
[----:B-1----:R1:W-:Y:S01]  /*2100*/  SYNCS.ARRIVE.TRANS64.RED.A1T0 RZ, [R2+URZ], RZ ;  /* 0x000000ff02ff79a7 */ /* 0x0023e200081004ff */
[----:B--2---:R-:W-:-:S13]  /*2110*/  LOP3.LUT P2, RZ, R6, 0x1, RZ, 0xc0, !PT ;  /* 0x0000000106ff7812 */ /* 0x004fda000784c0ff */
[----:B------:R-:W-:Y:S01]  /*2120*/  @P2 SHF.R.U32.HI R3, RZ, 0x10, R5 ;  /* 0x00000010ff032819 */ /* 0x000fe20000011605 */
[----:B------:R-:W-:Y:S01]  /*2130*/  VOTEU.ANY UP0, P2 ;  /* 0x0000000000ff7886 */ /* 0x000fe20001000100 */
[----:B------:R-:W-:Y:S02]  /*2140*/  @P2 MOV R10, R4 ;  /* 0x00000004000a2202 */ /* 0x000fe40000000f00 */
[----:B------:R-:W-:Y:S02]  /*2150*/  @P2 R2UR.BROADCAST UR8, R3 ;  /* 0x00000000030822ca */ /* 0x000fe400008e0000 */
[----:B------:R-:W-:-:S11]  /*2160*/  @P2 LOP3.LUT R9, R5, 0xffff, RZ, 0xc0, !PT ;  /* 0x0000ffff05092812 */ /* 0x000fd600078ec0ff */
[----:B------:R-:W-:Y:S01]  /*2170*/  @UP0 UMOV UR36, UR8 ;  /* 0x0000000800240c82 */ /* 0x000fe20008000000 */
[----:B-1----:R-:W-:Y:S05]  /*2180*/  @!P0 BRA `(.L_x_38) ;  /* 0x0000000000b88947 */ /* 0x002fea0003800000 */
[----:B------:R-:W4:Y:S01]  /*2190*/  LDC.64 R4, c[0x0][0xf18] ;  /* 0x0003c600ff047b82 */ /* 0x000f220000000a00 */
[----:B------:R-:W-:-:S07]  /*21a0*/  ISETP.NE.AND P3, PT, R40, 0x1, PT ;  /* 0x000000012800780c */ /* 0x000fce0003f65270 */
[----:B------:R-:W1:Y:S08]  /*21b0*/  LDC.64 R6, c[0x0][0xf10] ;  /* 0x0003c400ff067b82 */ /* 0x000e700000000a00 */
[----:B------:R-:W2:Y:S08]  /*21c0*/  LDC R16, c[0x0][0xf20] ;  /* 0x0003c800ff107b82 */ /* 0x000eb00000000800 */
[----:B------:R-:W3:Y:S01]  /*21d0*/  LDC R17, c[0x0][0xf0c] ;  /* 0x0003c300ff117b82 */ /* 0x000ee20000000800 */
[----:B----4-:R-:W-:Y:S01]  /*21e0*/  IMAD.HI.U32 R19, R0, R5, RZ ;  /* 0x0000000500137227 */ /* 0x010fe200078e00ff */
[----:B------:R-:W-:-:S03]  /*21f0*/  ISETP.NE.AND P0, PT, R4, 0x1, PT ;  /* 0x000000010400780c */ /* 0x000fc60003f05270 */
[----:B------:R-:W-:-:S03]  /*2200*/  IMAD.HI.U32 R5, R9, R5, RZ ;  /* 0x0000000509057227 */ /* 0x000fc600078e00ff */
[----:B------:R-:W4:Y:S01]  /*2210*/  LDC.64 R2, c[0x0][0xf28] ;  /* 0x0003ca00ff027b82 */ /* 0x000f220000000a00 */
[----:B-1----:R-:W-:-:S04]  /*2220*/  IMAD.HI.U32 R20, R8, R6, RZ ;  /* 0x0000000608147227 */ /* 0x002fc800078e00ff */
[----:B------:R-:W-:Y:S01]  /*2230*/  IMAD.HI.U32 R21, R10, R6, RZ ;  /* 0x000000060a157227 */ /* 0x000fe200078e00ff */
[----:B------:R-:W-:Y:S02]  /*2240*/  SHF.R.U32.HI R20, RZ, R7, R20 ;  /* 0x00000007ff147219 */ /* 0x000fe40000011614 */
[-C--:B--2---:R-:W-:Y:S02]  /*2250*/  SHF.R.U32.HI R19, RZ, R16.reuse, R19 ;  /* 0x00000010ff137219 */ /* 0x084fe40000011613 */
[----:B------:R-:W-:Y:S02]  /*2260*/  SHF.R.U32.HI R5, RZ, R16, R5 ;  /* 0x00000010ff057219 */ /* 0x000fe40000011605 */
[----:B------:R-:W-:Y:S02]  /*2270*/  SEL R19, R0, R19, !P0 ;  /* 0x0000001300137207 */ /* 0x000fe40004000000 */
[----:B------:R-:W-:Y:S02]  /*2280*/  SHF.R.U32.HI R21, RZ, R7, R21 ;  /* 0x00000007ff157219 */ /* 0x000fe40000011615 */
[----:B---3--:R-:W-:-:S02]  /*2290*/  ISETP.NE.AND P1, PT, R17, 0x1, PT ;  /* 0x000000011100780c */ /* 0x008fc40003f25270 */
[----:B------:R-:W-:Y:S02]  /*22a0*/  SEL R5, R9, R5, !P0 ;  /* 0x0000000509057207 */ /* 0x000fe40004000000 */
[----:B------:R-:W-:Y:S02]  /*22b0*/  SEL R20, R8, R20, !P1 ;  /* 0x0000001408147207 */ /* 0x000fe40004800000 */
[----:B------:R-:W-:Y:S01]  /*22c0*/  SEL R21, R10, R21, !P1 ;  /* 0x000000150a157207 */ /* 0x000fe20004800000 */
[----:B----4-:R-:W-:-:S04]  /*22d0*/  IMAD.HI.U32 R18, R19, R2, RZ ;  /* 0x0000000213127227 */ /* 0x010fc800078e00ff */
[----:B------:R-:W-:Y:S01]  /*22e0*/  IMAD.HI.U32 R6, R20, R2, RZ ;  /* 0x0000000214067227 */ /* 0x000fe200078e00ff */
[----:B------:R-:W-:-:S04]  /*22f0*/  @P3 SHF.R.U32.HI R19, RZ, R3, R18 ;  /* 0x00000003ff133219 */ /* 0x000fc80000011612 */
[----:B------:R-:W-:Y:S01]  /*2300*/  @P3 SHF.R.U32.HI R20, RZ, R3, R6 ;  /* 0x00000003ff143219 */ /* 0x000fe20000011606 */
[----:B------:R-:W-:-:S04]  /*2310*/  IMAD R19, R40, R19, RZ ;  /* 0x0000001328137224 */ /* 0x000fc800078e02ff */
[----:B------:R-:W-:Y:S01]  /*2320*/  IMAD R6, R40, R20, RZ ;  /* 0x0000001428067224 */ /* 0x000fe200078e02ff */
[----:B------:R-:W-:-:S04]  /*2330*/  ISETP.GE.AND P0, PT, R5, R19, PT ;  /* 0x000000130500720c */ /* 0x000fc80003f06270 */
[----:B------:R-:W-:Y:S01]  /*2340*/  ISETP.GE.OR P0, PT, R21, R6, P0 ;  /* 0x000000061500720c */ /* 0x000fe20000706670 */
[----:B------:R-:W-:-:S05]  /*2350*/  IMAD.HI.U32 R6, R5, R2, RZ ;  /* 0x0000000205067227 */ /* 0x000fca00078e00ff */
[----:B------:R-:W-:-:S04]  /*2360*/  SHF.R.U32.HI R6, RZ, R3, R6 ;  /* 0x00000003ff067219 */ /* 0x000fc80000011606 */
[----:B------:R-:W-:-:S03]  /*2370*/  SEL R6, R5, R6, !P3 ;  /* 0x0000000605067207 */ /* 0x000fc60005800000 */
[----:B------:R-:W-:-:S04]  /*2380*/  @!P0 IMAD.HI.U32 R7, R21, R2, RZ ;  /* 0x0000000215078227 */ /* 0x000fc800078e00ff */
[----:B------:R-:W-:Y:S01]  /*2390*/  IMAD.MOV R2, RZ, RZ, -R6 ;  /* 0x000000ffff027224 */ /* 0x000fe200078e0a06 */
[----:B------:R-:W-:Y:S02]  /*23a0*/  @!P0 SHF.R.U32.HI R3, RZ, R3, R7 ;  /* 0x00000003ff038219 */ /* 0x000fe40000011607 */
[----:B------:R-:W-:Y:S01]  /*23b0*/  IADD3 R7, PT, PT, -R5, RZ, RZ ;  /* 0x000000ff05077210 */ /* 0x000fe20007ffe1ff */
[----:B------:R-:W-:Y:S01]  /*23c0*/  IMAD R2, R40, R2, R5 ;  /* 0x0000000228027224 */ /* 0x000fe200078e0205 */
[----:B------:R-:W-:-:S03]  /*23d0*/  @!P0 SEL R3, R21, R3, !P3 ;  /* 0x0000000315038207 */ /* 0x000fc60005800000 */
[----:B------:R-:W-:Y:S02]  /*23e0*/  IMAD R7, R4, R7, R9 ;  /* 0x0000000704077224 */ /* 0x000fe400078e0209 */
[--C-:B------:R-:W-:Y:S02]  /*23f0*/  @!P0 IMAD.IADD R6, R6, 0x1, -R3.reuse ;  /* 0x0000000106068824 */ /* 0x100fe400078e0a03 */
[----:B------:R-:W-:Y:S01]  /*2400*/  @!P0 IMAD R3, R2, R20, R3 ;  /* 0x0000001402038224 */ /* 0x000fe200078e0203 */
[----:B------:R-:W-:Y:S01]  /*2410*/  IADD3 R2, PT, PT, -R21, RZ, RZ ;  /* 0x000000ff15027210 */ /* 0x000fe20007ffe1ff */
[----:B------:R-:W-:Y:S02]  /*2420*/  @!P0 IMAD R5, R40, R6, R21 ;  /* 0x0000000628058224 */ /* 0x000fe400078e0215 */
[----:B------:R-:W-:Y:S02]  /*2430*/  @!P0 IMAD.MOV.U32 R21, RZ, RZ, R3 ;  /* 0x000000ffff158224 */ /* 0x000fe400078e0003 */
[----:B------:R-:W-:-:S02]  /*2440*/  IMAD R2, R17, R2, R10 ;  /* 0x0000000211027224 */ /* 0x000fc400078e020a */
[----:B------:R-:W-:Y:S02]  /*2450*/  IMAD R9, R5, R4, R7 ;  /* 0x0000000405097224 */ /* 0x000fe400078e0207 */
[----:B------:R-:W-:Y:S02]  /*2460*/  IMAD R10, R21, R17, R2 ;  /* 0x00000011150a7224 */ /* 0x000fe400078e0202 */
.L_x_38:
[----:B------:R-:W1:Y:S02]  /*2470*/  LDCU UR8, c[0x0][0xf30] ;  /* 0x0001e600ff0877ac */ /* 0x000e640008000800 */
[----:B-1----:R-:W-:-:S09]  /*2480*/  UISETP.NE.AND UP0, UPT, UR8, 0x1, UPT ;  /* 0x000000010800788c */ /* 0x002fd2000bf05270 */
[----:B------:R-:W-:Y:S05]  /*2490*/  BRA.U UP0, `(.L_x_39) ;  /* 0x0000000100407547 */ /* 0x000fea000b800000 */
[----:B------:R-:W1:Y:S08]  /*24a0*/  LDC.64 R4, c[0x0][0xf10] ;  /* 0x0003c400ff047b82 */ /* 0x000e700000000a00 */
[----:B------:R-:W2:Y:S08]  /*24b0*/  LDC.64 R2, c[0x0][0xf18] ;  /* 0x0003c600ff027b82 */ /* 0x000eb00000000a00 */
[----:B------:R-:W3:Y:S08]  /*24c0*/  LDC R6, c[0x0][0xf20] ;  /* 0x0003c800ff067b82 */ /* 0x000ef00000000800 */
[----:B------:R-:W4:Y:S01]  /*24d0*/  LDC R7, c[0x0][0xf0c] ;  /* 0x0003c300ff077b82 */ /* 0x000f220000000800 */
[----:B-1----:R-:W-:-:S05]  /*24e0*/  IMAD.HI.U32 R4, R10, R4, RZ ;  /* 0x000000040a047227 */ /* 0x002fca00078e00ff */
[----:B------:R-:W-:Y:S01]  /*24f0*/  SHF.R.U32.HI R4, RZ, R5, R4 ;  /* 0x00000005ff047219 */ /* 0x000fe20000011604 */
[----:B--2---:R-:W-:Y:S01]  /*2500*/  IMAD.HI.U32 R3, R9, R3, RZ ;  /* 0x0000000309037227 */ /* 0x004fe200078e00ff */
[----:B------:R-:W-:-:S04]  /*2510*/  ISETP.NE.AND P0, PT, R2, 0x1, PT ;  /* 0x000000010200780c */ /* 0x000fc80003f05270 */
[----:B---3--:R-:W-:-:S04]  /*2520*/  SHF.R.U32.HI R3, RZ, R6, R3 ;  /* 0x00000006ff037219 */ /* 0x008fc80000011603 */
[----:B------:R-:W-:Y:S02]  /*2530*/  SEL R3, R9, R3, !P0 ;  /* 0x0000000309037207 */ /* 0x000fe40004000000 */
[----:B----4-:R-:W-:-:S04]  /*2540*/  ISETP.NE.AND P1, PT, R7, 0x1, PT ;  /* 0x000000010700780c */ /* 0x010fc80003f25270 */
[----:B------:R-:W-:-:S05]  /*2550*/  SEL R4, R10, R4, !P1 ;  /* 0x000000040a047207 */ /* 0x000fca0004800000 */
[----:B------:R-:W-:Y:S02]  /*2560*/  IMAD.IADD R5, R3, 0x1, -R4 ;  /* 0x0000000103057824 */ /* 0x000fe400078e0a04 */
[----:B------:R-:W-:Y:S02]  /*2570*/  IMAD.IADD R3, R4, 0x1, -R3 ;  /* 0x0000000104037824 */ /* 0x000fe400078e0a03 */
[----:B------:R-:W-:Y:S02]  /*2580*/  IMAD R10, R5, R7, R10 ;  /* 0x00000007050a7224 */ /* 0x000fe400078e020a */
[----:B------:R-:W-:-:S07]  /*2590*/  IMAD R9, R3, R2, R9 ;  /* 0x0000000203097224 */ /* 0x000fce00078e0209 */
.L_x_39:
[----:B------:R-:W-:Y:S01]  /*25a0*/  VIADD R14, R14, 0x1 ;  /* 0x000000010e0e7836 */ /* 0x000fe20000000000 */
[----:B------:R-:W-:Y:S01]  /*25b0*/  PLOP3.LUT P1, PT, PT, PT, PT, 0x80, 0x8 ;  /* 0x000000000008781c */ /* 0x000fe20003f2f070 */
[----:B------:R-:W-:Y:S02]  /*25c0*/  IMAD.IADD R2, R10, 0x1, R87 ;  /* 0x000000010a027824 */ /* 0x000fe400078e0257 */
[----:B------:R-:W-:Y:S01]  /*25d0*/  IMAD.IADD R3, R9, 0x1, R86 ;  /* 0x0000000109037824 */ /* 0x000fe200078e0256 */
[----:B------:R-:W-:Y:S02]  /*25e0*/  ISETP.NE.AND P0, PT, R14, 0x2, PT ;  /* 0x000000020e00780c */ /* 0x000fe40003f05270 */
[----:B------:R-:W-:Y:S02]  /*25f0*/  R2UR UR20, R2 ;  /* 0x00000000021472ca */ /* 0x000fe400000e0000 */
[----:B------:R-:W-:Y:S02]  /*2600*/  SEL R2, RZ, 0x1, P0 ;  /* 0x00000001ff027807 */ /* 0x000fe40000000000 */
[----:B------:R-:W-:-:S02]  /*2610*/  R2UR UR12, R3 ;  /* 0x00000000030c72ca */ /* 0x000fc400000e0000 */
[----:B------:R-:W-:Y:S02]  /*2620*/  LOP3.LUT R13, R13, R2, RZ, 0x3c, !PT ;  /* 0x000000020d0d7212 */ /* 0x000fe400078e3cff */
[----:B------:R-:W-:Y:S01]  /*2630*/  SEL R14, R14, RZ, P0 ;  /* 0x000000ff0e0e7207 */ /* 0x000fe20000000000 */
[----:B------:R-:W-:Y:S10]  /*2640*/  @P2 BRA `(.L_x_40) ;  /* 0xffffffec00f82947 */ /* 0x000ff4000383ffff */
[----:B------:R-:W-:Y:S01]  /*2650*/  UIADD3 UR4, UPT, UPT, UR4, 0x50, URZ ;  /* 0x0000005004047890 */ /* 0x000fe2000fffe0ff */
[----:B------:R-:W-:-:S03]  /*2660*/  SHF.L.U32 R2, R15, 0x1f, RZ ;  /* 0x0000001f0f027819 */ /* 0x000fc600000006ff */
[----:B------:R-:W-:-:S09]  /*2670*/  ULEA UR5, UR6, UR4, 0x3 ;  /* 0x0000000406057291 */ /* 0x000fd2000f8e18ff */
[----:B------:R-:W1:Y:S02]  /*2680*/  SYNCS.PHASECHK.TRANS64.TRYWAIT P0, [UR5], R2 ;  /* 0x00000002ff0075a7 */ /* 0x000e640008001105 */
[----:B-1----:R-:W-:Y:S05]  /*2690*/  @!P0 BRA `(.L_x_41) ;  /* 0x0000006c009c8947 */ /* 0x002fea0003800000 */
.L_x_145:
[----:B------:R-:W-:-:S04]  /*26a0*/  UIADD3 UR6, UPT, UPT, UR6, 0x1, URZ ;  /* 0x0000000106067890 */ /* 0x000fc8000fffe0ff */
[----:B------:R-:W-:-:S04]  /*26b0*/  UISETP.NE.AND UP0, UPT, UR6, 0xa, UPT ;  /* 0x0000000a0600788c */ /* 0x000fc8000bf05270 */
[----:B------:R-:W-:Y:S02]  /*26c0*/  USEL UR7, URZ, 0x1, UP0 ;  /* 0x00000001ff077887 */ /* 0x000fe40008000000 */
[----:B------:R-:W-:-:S04]  /*26d0*/  USEL UR6, UR6, URZ, UP0 ;  /* 0x000000ff06067287 */ /* 0x000fc80008000000 */
[----:B------:R-:W-:Y:S01]  /*26e0*/  ULEA UR5, UR6, UR4, 0x3 ;  /* 0x0000000406057291 */ /* 0x000fe2000f8e18ff */
[----:B-1----:R-:W-:-:S04]  /*26f0*/  LOP3.LUT R2, R15, UR7, RZ, 0x3c, !PT ;  /* 0x000000070f027c12 */ /* 0x002fc8000f8e3cff */
[----:B------:R-:W-:-:S04]  /*2700*/  SHF.L.U32 R3, R2, 0x1f, RZ ;  /* 0x0000001f02037819 */ /* 0x000fc800000006ff */
[----:B------:R-:W1:Y:S02]  /*2710*/  SYNCS.PHASECHK.TRANS64.TRYWAIT P0, [UR5], R3 ;  /* 0x00000003ff0075a7 */ /* 0x000e640008001105 */
[----:B-1----:R-:W-:Y:S05]  /*2720*/  @!P0 BRA `(.L_x_42) ;  /* 0x0000006c00908947 */ /* 0x002fea0003800000 */
.L_x_147:
[----:B------:R-:W-:-:S04]  /*2730*/  UIADD3 UR6, UPT, UPT, UR6, 0x1, URZ ;  /* 0x0000000106067890 */ /* 0x000fc8000fffe0ff */
[----:B------:R-:W-:-:S04]  /*2740*/  UISETP.NE.AND UP0, UPT, UR6, 0xa, UPT ;  /* 0x0000000a0600788c */ /* 0x000fc8000bf05270 */
[----:B------:R-:W-:Y:S02]  /*2750*/  USEL UR7, URZ, 0x1, UP0 ;  /* 0x00000001ff077887 */ /* 0x000fe40008000000 */
[----:B------:R-:W-:-:S04]  /*2760*/  USEL UR6, UR6, URZ, UP0 ;  /* 0x000000ff06067287 */ /* 0x000fc80008000000 */
[----:B------:R-:W-:Y:S01]  /*2770*/  ULEA UR5, UR6, UR4, 0x3 ;  /* 0x0000000406057291 */ /* 0x000fe2000f8e18ff */
[----:B------:R-:W-:-:S04]  /*2780*/  LOP3.LUT R2, R2, UR7, RZ, 0x3c, !PT ;  /* 0x0000000702027c12 */ /* 0x000fc8000f8e3cff */
[----:B-1----:R-:W-:-:S04]  /*2790*/  SHF.L.U32 R3, R2, 0x1f, RZ ;  /* 0x0000001f02037819 */ /* 0x002fc800000006ff */
[----:B------:R-:W1:Y:S02]  /*27a0*/  SYNCS.PHASECHK.TRANS64.TRYWAIT P0, [UR5], R3 ;  /* 0x00000003ff0075a7 */ /* 0x000e640008001105 */
[----:B-1----:R-:W-:Y:S05]  /*27b0*/  @!P0 BRA `(.L_x_43) ;  /* 0x0000006c00848947 */ /* 0x002fea0003800000 */
.L_x_149:
        /* <DEDUP_REMOVED lines=9> */
.L_x_151:
        /* <DEDUP_REMOVED lines=9> */
.L_x_153:
        /* <DEDUP_REMOVED lines=9> */
.L_x_155:
        /* <DEDUP_REMOVED lines=9> */
.L_x_157:
        /* <DEDUP_REMOVED lines=9> */
.L_x_159:
        /* <DEDUP_REMOVED lines=9> */
.L_x_161:
[----:B------:R-:W-:-:S04]  /*2b20*/  UIADD3 UR6, UPT, UPT, UR6, 0x1, URZ ;  /* 0x0000000106067890 */ /* 0x000fc8000fffe0ff */
[----:B------:R-:W-:-:S04]  /*2b30*/  UISETP.NE.AND UP0, UPT, UR6, 0xa, UPT ;  /* 0x0000000a0600788c */ /* 0x000fc8000bf05270 */
[----:B------:R-:W-:Y:S02]  /*2b40*/  USEL UR5, URZ, 0x1, UP0 ;  /* 0x00000001ff057887 */ /* 0x000fe40008000000 */
[----:B------:R-:W-:-:S04]  /*2b50*/  USEL UR6, UR6, URZ, UP0 ;  /* 0x000000ff06067287 */ /* 0x000fc80008000000 */
[----:B------:R-:W-:Y:S01]  /*2b60*/  ULEA UR6, UR6, UR4, 0x3 ;  /* 0x0000000406067291 */ /* 0x000fe2000f8e18ff */
[----:B------:R-:W-:-:S04]  /*2b70*/  LOP3.LUT R2, R2, UR5, RZ, 0x3c, !PT ;  /* 0x0000000502027c12 */ /* 0x000fc8000f8e3cff */
[----:B------:R-:W-:Y:S01]  /*2b80*/  SHF.L.U32 R2, R2, 0x1f, RZ ;  /* 0x0000001f02027819 */ /* 0x000fe200000006ff */
[----:B-1--4-:R-:W-:-:S07]  /*2b90*/  IMAD.U32 R0, RZ, RZ, UR6 ;  /* 0x00000006ff007e24 */ /* 0x012fce000f8e00ff */
.L_x_50:
[----:B-1----:R1:W2:Y:S02]  /*2ba0*/  SYNCS.PHASECHK.TRANS64.TRYWAIT P0, [R0+URZ], R2 ;  /* 0x00000002000075a7 */ /* 0x0022a400080011ff */
[----:B--2---:R-:W-:Y:S05]  /*2bb0*/  @!P0 NANOSLEEP.SYNCS 0x989680 ;  /* 0x009896800000895d */ /* 0x004fea0003900000 */
[----:B------:R-:W2:Y:S02]  /*2bc0*/  @!P0 SYNCS.PHASECHK.TRANS64 P0, [R0+URZ], R2 ;  /* 0x00000002000085a7 */ /* 0x000ea400080010ff */
[----:B--2---:R-:W-:Y:S05]  /*2bd0*/  @P0 EXIT ;  /* 0x000000000000094d */ /* 0x004fea0003800000 */
[----:B------:R-:W-:Y:S05]  /*2be0*/  BRA `(.L_x_50) ;  /* 0xfffffffc00ec7947 */ /* 0x000fea000383ffff */
.L_x_18:
[----:B------:R-:W-:-:S04]  /*2bf0*/  UISETP.NE.AND UP1, UPT, UR37, URZ, UPT ;  /* 0x000000ff2500728c */ /* 0x000fc8000bf25270 */
[----:B------:R-:W-:-:S09]  /*2c00*/  UISETP.NE.OR UP1, UPT, UR10, 0x1, UP1 ;  /* 0x000000010a00788c */ /* 0x000fd20008f25670 */
[----:B------:R-:W-:Y:S05]  /*2c10*/  BRA.U UP1, `(.L_x_51) ;  /* 0x0000000501487547 */ /* 0x000fea000b800000 */
[----:B------:R-:W-:Y:S01]  /*2c20*/  ISETP.NE.AND P2, PT, R2, RZ, PT ;  /* 0x000000ff0200720c */ /* 0x000fe20003f45270 */
[----:B------:R-:W-:Y:S01]  /*2c30*/  IMAD.MOV.U32 R12, RZ, RZ, 0x1 ;  /* 0x00000001ff0c7424 */ /* 0x000fe200078e00ff */
[----:B------:R-:W-:Y:S02]  /*2c40*/  CS2R R10, SRZ ;  /* 0x00000000000a7805 */ /* 0x000fe4000001ff00 */
[----:B------:R-:W-:Y:S01]  /*2c50*/  CS2R R8, SRZ ;  /* 0x0000000000087805 */ /* 0x000fe2000001ff00 */
[----:B------:R-:W-:Y:S01]  /*2c60*/  UMOV UR4, 0x400 ;  /* 0x0000040000047882 */ /* 0x000fe20000000000 */
[----:B------:R-:W-:Y:S01]  /*2c70*/  UMOV UR6, URZ ;  /* 0x000000ff00067c82 */ /* 0x000fe20008000000 */
[----:B------:R-:W-:-:S12]  /*2c80*/  ULEA UR37, UR37, UR4, 0x18 ;  /* 0x0000000425257291 */ /* 0x000fd8000f8ec0ff */
.L_x_55:
[----:B------:R-:W-:Y:S02]  /*2c90*/  LEA R0, R8, UR37, 0x3 ;  /* 0x0000002508007c11 */ /* 0x000fe4000f8e18ff */
[----:B------:R-:W-:-:S03]  /*2ca0*/  SHF.L.U32 R4, R9, 0x1f, RZ ;  /* 0x0000001f09047819 */ /* 0x000fc600000006ff */
[----:B------:R-:W-:Y:S01]  /*2cb0*/  VIADD R5, R0, 0x140 ;  /* 0x0000014000057836 */ /* 0x000fe20000000000 */
[----:B------:R-:W1:Y:S02]  /*2cc0*/  SYNCS.PHASECHK.TRANS64.TRYWAIT P0, [R0+URZ+0x130], R4 ;  /* 0x00013004000075a7 */ /* 0x000e6400080011ff */
[----:B-1----:R-:W-:Y:S05]  /*2cd0*/  @!P0 BRA `(.L_x_52) ;  /* 0x0000006800e48947 */ /* 0x002fea0003800000 */
.L_x_162:
[----:B------:R-:W-:Y:S01]  /*2ce0*/  ULEA UR5, UR6, UR37, 0x3 ;  /* 0x0000002506057291 */ /* 0x000fe2000f8e18ff */
[----:B-1----:R-:W-:Y:S01]  /*2cf0*/  PRMT R0, RZ, 0x654, R5 ;  /* 0x00000654ff007816 */ /* 0x002fe20000000005 */
[----:B------:R-:W-:Y:S01]  /*2d00*/  @!P2 IMAD.MOV.U32 R4, RZ, RZ, 0x10 ;  /* 0x00000010ff04a424 */ /* 0x000fe200078e00ff */
[----:B------:R-:W-:Y:S01]  /*2d10*/  SHF.L.U32 R5, R12, 0x1f, RZ ;  /* 0x0000001f0c057819 */ /* 0x000fe200000006ff */
[----:B------:R-:W-:Y:S01]  /*2d20*/  UIADD3 UR4, UPT, UPT, UR5, 0xf0, URZ ;  /* 0x000000f005047890 */ /* 0x000fe2000fffe0ff */
[----:B------:R1:W-:Y:S05]  /*2d30*/  SYNCS.ARRIVE.TRANS64.RED.A1T0 RZ, [R0+URZ], RZ ;  /* 0x000000ff00ff79a7 */ /* 0x0003ea00081004ff */
[----:B------:R-:W-:Y:S01]  /*2d40*/  IMAD.U32 R6, RZ, RZ, UR4 ;  /* 0x00000004ff067e24 */ /* 0x000fe2000f8e00ff */
[----:B------:R-:W2:Y:S04]  /*2d50*/  SYNCS.PHASECHK.TRANS64.TRYWAIT P0, [UR5+0x100], R5 ;  /* 0x00010005ff0075a7 */ /* 0x000ea80008001105 */
[----:B------:R-:W-:Y:S01]  /*2d60*/  PRMT R6, R2, 0x654, R6 ;  /* 0x0000065402067816 */ /* 0x000fe20000000006 */
[----:B-12---:R-:W-:Y:S06]  /*2d70*/  @!P0 BRA `(.L_x_53) ;  /* 0x0000006800d08947 */ /* 0x006fec0003800000 */
.L_x_164:
[----:B------:R-:W-:Y:S01]  /*2d80*/  ULEA UR4, UR6, UR37, 0x4 ;  /* 0x0000002506047291 */ /* 0x000fe2000f8e20ff */
[----:B------:R-:W-:Y:S01]  /*2d90*/  SEL R3, R6, R3, !P2 ;  /* 0x0000000306037207 */ /* 0x000fe20005000000 */
[----:B------:R-:W-:Y:S01]  /*2da0*/  UIADD3 UR5, UPT, UPT, UR5, 0xf0, URZ ;  /* 0x000000f005057890 */ /* 0x000fe2000fffe0ff */
[----:B-1----:R-:W-:Y:S01]  /*2db0*/  LEA R0, R11, UR37, 0x3 ;  /* 0x000000250b007c11 */ /* 0x002fe2000f8e18ff */
[----:B------:R-:W-:Y:S01]  /*2dc0*/  UIADD3 UR4, UPT, UPT, UR4, 0x160, URZ ;  /* 0x0000016004047890 */ /* 0x000fe2000fffe0ff */
[----:B------:R1:W-:Y:S01]  /*2dd0*/  @!P2 SYNCS.ARRIVE.TRANS64.RED RZ, [R3+URZ], R4 ;  /* 0x0000000403ffa9a7 */ /* 0x0003e200080004ff */
[----:B------:R-:W-:Y:S01]  /*2de0*/  UIADD3 UR6, UPT, UPT, UR6, 0x1, URZ ;  /* 0x0000000106067890 */ /* 0x000fe2000fffe0ff */
[----:B------:R-:W-:-:S03]  /*2df0*/  VIADD R8, R8, 0x1 ;  /* 0x0000000108087836 */ /* 0x000fc60000000000 */
[----:B------:R-:W-:Y:S02]  /*2e00*/  UISETP.NE.AND UP0, UPT, UR6, 0x2, UPT ;  /* 0x000000020600788c */ /* 0x000fe4000bf05270 */
[----:B------:R-:W-:Y:S01]  /*2e10*/  ISETP.NE.AND P0, PT, R8, 0x2, PT ;  /* 0x000000020800780c */ /* 0x000fe20003f05270 */
[----:B------:R-:W-:Y:S06]  /*2e20*/  UGETNEXTWORKID.BROADCAST [UR4], [UR5] ;  /* 0x00000000040073ca */ /* 0x000fec0008000100 */
[----:B------:R-:W-:Y:S02]  /*2e30*/  USEL UR4, URZ, 0x1, UP0 ;  /* 0x00000001ff047887 */ /* 0x000fe40008000000 */
[----:B------:R-:W-:-:S04]  /*2e40*/  USEL UR6, UR6, URZ, UP0 ;  /* 0x000000ff06067287 */ /* 0x000fc80008000000 */
[----:B------:R-:W-:Y:S02]  /*2e50*/  LOP3.LUT R12, R12, UR4, RZ, 0x3c, !PT ;  /* 0x000000040c0c7c12 */ /* 0x000fe4000f8e3cff */
[----:B-1----:R-:W-:-:S04]  /*2e60*/  SHF.L.U32 R4, R10, 0x1f, RZ ;  /* 0x0000001f0a047819 */ /* 0x002fc800000006ff */
[----:B------:R-:W1:Y:S02]  /*2e70*/  SYNCS.PHASECHK.TRANS64.TRYWAIT P1, [R0+URZ+0xf0], R4 ;  /* 0x0000f004000075a7 */ /* 0x000e6400080211ff */
[----:B-1----:R-:W-:Y:S05]  /*2e80*/  @!P1 BRA `(.L_x_54) ;  /* 0x0000006800a49947 */ /* 0x002fea0003800000 */
.L_x_165:
[C---:B-1----:R-:W-:Y:S01]  /*2e90*/  LEA R4, R11.reuse, UR37, 0x4 ;  /* 0x000000250b047c11 */ /* 0x042fe2000f8e20ff */
[----:B------:R-:W-:Y:S01]  /*2ea0*/  VIADD R0, R0, 0x100 ;  /* 0x0000010000007836 */ /* 0x000fe20000000000 */
[----:B------:R-:W-:Y:S01]  /*2eb0*/  SEL R8, R8, RZ, P0 ;  /* 0x000000ff08087207 */ /* 0x000fe20000000000 */
[----:B------:R-:W-:-:S03]  /*2ec0*/  VIADD R11, R11, 0x1 ;  /* 0x000000010b0b7836 */ /* 0x000fc60000000000 */
[----:B------:R-:W1:Y:S01]  /*2ed0*/  LDS.128 R4, [R4+0x160] ;  /* 0x0001600004047984 */ /* 0x000e620000000c00 */
[----:B------:R-:W-:Y:S02]  /*2ee0*/  PRMT R0, RZ, 0x654, R0 ;  /* 0x00000654ff007816 */ /* 0x000fe40000000000 */
[C---:B------:R-:W-:Y:S01]  /*2ef0*/  ISETP.NE.AND P1, PT, R11.reuse, 0x2, PT ;  /* 0x000000020b00780c */ /* 0x040fe20003f25270 */
[----:B------:R-:W-:Y:S01]  /*2f00*/  @!PT LDS RZ, [RZ] ;  /* 0x00000000fffff984 */ /* 0x000fe20000000800 */
[----:B------:R-:W-:Y:S01]  /*2f10*/  @!PT LDS RZ, [RZ] ;  /* 0x00000000fffff984 */ /* 0x000fe20000000800 */
[----:B------:R-:W-:Y:S01]  /*2f20*/  @!PT LDS RZ, [RZ] ;  /* 0x00000000fffff984 */ /* 0x000fe20000000800 */
[----:B------:R-:W-:Y:S01]  /*2f30*/  @!PT LDS RZ, [RZ] ;  /* 0x00000000fffff984 */ /* 0x000fe20000000800 */
[----:B------:R2:W-:Y:S06]  /*2f40*/  MEMBAR.ALL.CTA ;  /* 0x0000000000007992 */ /* 0x0005ec0000008000 */
[----:B--2---:R-:W2:Y:S01]  /*2f50*/  FENCE.VIEW.ASYNC.S ;  /* 0x00000000000073c6 */ /* 0x004ea20000000000 */
[----:B------:R-:W-:Y:S01]  /*2f60*/  SEL R11, R11, RZ, P1 ;  /* 0x000000ff0b0b7207 */ /* 0x000fe20000800000 */
[----:B--2---:R2:W-:Y:S01]  /*2f70*/  SYNCS.ARRIVE.TRANS64.RED.A1T0 RZ, [R0+URZ], RZ ;  /* 0x000000ff00ff79a7 */ /* 0x0045e200081004ff */
[----:B-1----:R-:W-:-:S02]  /*2f80*/  LOP3.LUT P3, RZ, R6, 0x1, RZ, 0xc0, !PT ;  /* 0x0000000106ff7812 */ /* 0x002fc4000786c0ff */
[----:B------:R-:W-:-:S04]  /*2f90*/  SEL R4, RZ, 0x1, P1 ;  /* 0x00000001ff047807 */ /* 0x000fc80000800000 */
[----:B------:R-:W-:Y:S02]  /*2fa0*/  LOP3.LUT R10, R10, R4, RZ, 0x3c, !PT ;  /* 0x000000040a0a7212 */ /* 0x000fe400078e3cff */
[----:B--2---:R-:W-:-:S04]  /*2fb0*/  SEL R0, RZ, 0x1, P0 ;  /* 0x00000001ff007807 */ /* 0x004fc80000000000 */
[----:B------:R-:W-:Y:S01]  /*2fc0*/  LOP3.LUT R9, R9, R0, RZ, 0x3c, !PT ;  /* 0x0000000009097212 */ /* 0x000fe200078e3cff */
[----:B------:R-:W-:Y:S06]  /*2fd0*/  @P3 BRA `(.L_x_55) ;  /* 0xfffffffc002c3947 */ /* 0x000fec000383ffff */
[----:B------:R-:W-:Y:S01]  /*2fe0*/  ULEA UR5, UR6, UR37, 0x3 ;  /* 0x0000002506057291 */ /* 0x000fe2000f8e18ff */
[----:B------:R-:W-:-:S08]  /*2ff0*/  SHF.L.U32 R2, R12, 0x1f, RZ ;  /* 0x0000001f0c027819 */ /* 0x000fd000000006ff */
[----:B------:R-:W1:Y:S02]  /*3000*/  SYNCS.PHASECHK.TRANS64 P0, [UR5+0x100], R2 ;  /* 0x00010002ff0075a7 */ /* 0x000e640008001005 */
[----:B-1----:R-:W-:Y:S05]  /*3010*/  @P0 BRA `(.L_x_56) ;  /* 0x0000000000080947 */ /* 0x002fea0003800000 */
[----:B------:R-:W1:Y:S02]  /*3020*/  SYNCS.PHASECHK.TRANS64.TRYWAIT P0, [UR5+0x100], R2 ;  /* 0x00010002ff0075a7 */ /* 0x000e640008001105 */
[----:B-1----:R-:W-:Y:S05]  /*3030*/  @!P0 BRA `(.L_x_57) ;  /* 0x00000068004c8947 */ /* 0x002fea0003800000 */
.L_x_56:
[----:B------:R-:W-:-:S04]  /*3040*/  UIADD3 UR4, UPT, UPT, UR6, 0x1, URZ ;  /* 0x0000000106047890 */ /* 0x000fc8000fffe0ff */
[----:B------:R-:W-:-:S04]  /*3050*/  UISETP.NE.AND UP0, UPT, UR4, 0x2, UPT ;  /* 0x000000020400788c */ /* 0x000fc8000bf05270 */
[----:B------:R-:W-:Y:S02]  /*3060*/  USEL UR7, URZ, 0x1, UP0 ;  /* 0x00000001ff077887 */ /* 0x000fe40008000000 */
[----:B------:R-:W-:-:S04]  /*3070*/  USEL UR4, UR4, URZ, UP0 ;  /* 0x000000ff04047287 */ /* 0x000fc80008000000 */
[----:B------:R-:W-:Y:S01]  /*3080*/  ULEA UR4, UR4, UR37, 0x3 ;  /* 0x0000002504047291 */ /* 0x000fe2000f8e18ff */
[----:B-1----:R-:W-:-:S04]  /*3090*/  LOP3.LUT R2, R12, UR7, RZ, 0x3c, !PT ;  /* 0x000000070c027c12 */ /* 0x002fc8000f8e3cff */
[----:B------:R-:W-:-:S04]  /*30a0*/  SHF.L.U32 R0, R2, 0x1f, RZ ;  /* 0x0000001f02007819 */ /* 0x000fc800000006ff */
[----:B------:R-:W1:Y:S02]  /*30b0*/  SYNCS.PHASECHK.TRANS64 P0, [UR4+0x100], R0 ;  /* 0x00010000ff0075a7 */ /* 0x000e640008001004 */
[----:B-1----:R-:W-:Y:S05]  /*30c0*/  @P0 EXIT ;  /* 0x000000000000094d */ /* 0x002fea0003800000 */
[----:B------:R-:W-:Y:S02]  /*30d0*/  SHF.L.U32 R2, R2, 0x1f, RZ ;  /* 0x0000001f02027819 */ /* 0x000fe400000006ff */
[----:B------:R-:W-:-:S07]  /*30e0*/  MOV R0, UR4 ;  /* 0x0000000400007c02 */ /* 0x000fce0008000f00 */
.L_x_58:
[----:B-1----:R1:W2:Y:S02]  /*30f0*/  SYNCS.PHASECHK.TRANS64.TRYWAIT P0, [R0+URZ+0x100], R2 ;  /* 0x00010002000075a7 */ /* 0x0022a400080011ff */
[----:B--2---:R-:W-:Y:S05]  /*3100*/  @!P0 NANOSLEEP.SYNCS 0x989680 ;  /* 0x009896800000895d */ /* 0x004fea0003900000 */
[----:B------:R-:W2:Y:S02]  /*3110*/  @!P0 SYNCS.PHASECHK.TRANS64 P0, [R0+URZ+0x100], R2 ;  /* 0x00010002000085a7 */ /* 0x000ea400080010ff */
[----:B--2---:R-:W-:Y:S05]  /*3120*/  @P0 EXIT ;  /* 0x000000000000094d */ /* 0x004fea0003800000 */
[----:B------:R-:W-:Y:S05]  /*3130*/  BRA `(.L_x_58) ;  /* 0xfffffffc00ec7947 */ /* 0x000fea000383ffff */
.L_x_51:
[----:B------:R-:W-:-:S09]  /*3140*/  UISETP.NE.AND UP1, UPT, UR10, URZ, UPT ;  /* 0x000000ff0a00728c */ /* 0x000fd2000bf25270 */
[----:B------:R-:W-:Y:S05]  /*3150*/  BRA.U UP1, `(.L_x_59) ;  /* 0x0000000d01c87547 */ /* 0x000fea000b800000 */
[----:B------:R-:W-:Y:S01]  /*3160*/  UMOV UR4, 0x40 ;  /* 0x0000004000047882 */ /* 0x000fe20000000000 */
[----:B------:R-:W-:Y:S01]  /*3170*/  NOP ;  /* 0x0000000000007918 */ /* 0x000fe20000000000 */
[----:B------:R-:W-:Y:S01]  /*3180*/  ULEA UR4, UR37, UR4, 0x18 ;  /* 0x0000000425047291 */ /* 0x000fe2000f8ec0ff */
[----:B------:R-:W-:Y:S02]  /*3190*/  UMOV UR5, 0x400 ;  /* 0x0000040000057882 */ /* 0x000fe40000000000 */
[----:B------:R-:W-:-:S06]  /*31a0*/  ULEA UR37, UR37, UR5, 0x18 ;  /* 0x0000000525257291 */ /* 0x000fcc000f8ec0ff */
[----:B------:R-:W1:Y:S02]  /*31b0*/  LDS.U8 R0, [UR4+0x1c] ;  /* 0x00001c04ff007984 */ /* 0x000e640008000000 */
[----:B-1----:R-:W-:-:S13]  /*31c0*/  ISETP.NE.AND P0, PT, R0, RZ, PT ;  /* 0x000000ff0000720c */ /* 0x002fda0003f05270 */
[----:B------:R-:W-:Y:S05]  /*31d0*/  @P0 BRA `(.L_x_60) ;  /* 0x0000000000580947 */ /* 0x000fea0003800000 */
[----:B------:R-:W-:-:S13]  /*31e0*/  ELECT P0, URZ, PT ;  /* 0x0000000000ff782f */ /* 0x000fda0003800000 */
[----:B------:R-:W-:Y:S05]  /*31f0*/  @!P0 BRA `(.L_x_61) ;  /* 0x0000000000608947 */ /* 0x000fea0003800000 */
[----:B------:R-:W-:Y:S01]  /*3200*/  UMOV UR5, 0x10 ;  /* 0x0000001000057882 */ /* 0x000fe20000000000 */
[----:B------:R-:W-:Y:S01]  /*3210*/  HFMA2 R0, -RZ, RZ, 0, 5.9604644775390625e-08 ;  /* 0x00000001ff007431 */ /* 0x000fe200000001ff */
[----:B------:R-:W-:-:S03]  /*3220*/  MOV R2, 0xffff ;  /* 0x0000ffff00027802 */ /* 0x000fc60000000f00 */
[----:B------:R-:W-:Y:S04]  /*3230*/  DEPBAR.LE SB1, 0x36 ;  /* 0x00009d800000791a */ /* 0x000fe80000000000 */
[----:B------:R-:W1:Y:S02]  /*3240*/  UTCATOMSWS.FIND_AND_SET.ALIGN UP0, UR5, UR5 ;  /* 0x00000005000575e3 */ /* 0x000e640008000800 */
[----:B-1----:R-:W-:Y:S01]  /*3250*/  MOV R3, UR5 ;  /* 0x0000000500037c02 */ /* 0x002fe20008000f00 */
[----:B------:R-:W-:Y:S06]  /*3260*/  BRA.U UP0, `(.L_x_62) ;  /* 0x0000000100187547 */ /* 0x000fec000b800000 */
.L_x_63:
[----:B------:R-:W-:Y:S05]  /*3270*/  NANOSLEEP 0x64 ;  /* 0x000000640000795d */ /* 0x000fea0003800000 */
[----:B------:R-:W-:-:S05]  /*3280*/  UMOV UR5, 0x10 ;  /* 0x0000001000057882 */ /* 0x000fca0000000000 */
[----:B------:R-:W-:Y:S04]  /*3290*/  DEPBAR.LE SB1, 0x36 ;  /* 0x00009d800000791a */ /* 0x000fe80000000000 */
[----:B------:R-:W1:Y:S02]  /*32a0*/  UTCATOMSWS.FIND_AND_SET.ALIGN UP0, UR5, UR5 ;  /* 0x00000005000575e3 */ /* 0x000e640008000800 */
[----:B-1----:R-:W-:Y:S01]  /*32b0*/  MOV R3, UR5 ;  /* 0x0000000500037c02 */ /* 0x002fe20008000f00 */
[----:B------:R-:W-:Y:S05]  /*32c0*/  BRA.U !UP0, `(.L_x_63) ;  /* 0xfffffffd08e87547 */ /* 0x000fea000b83ffff */
.L_x_62:
[-C--:B------:R-:W-:Y:S02]  /*32d0*/  SHF.L.U32 R2, R2, R3.reuse, RZ ;  /* 0x0000000302027219 */ /* 0x080fe400000006ff */
[----:B------:R-:W-:Y:S01]  /*32e0*/  SHF.L.U32 R0, R0, R3, RZ ;  /* 0x0000000300007219 */ /* 0x000fe200000006ff */
[----:B------:R-:W-:Y:S02]  /*32f0*/  IMAD.SHL.U32 R3, R3, 0x20, RZ ;  /* 0x0000002003037824 */ /* 0x000fe400078e00ff */
[----:B------:R1:W-:Y:S04]  /*3300*/  ATOMS.OR RZ, [UR4+0x14], R2 ;  /* 0x00001402ffff798c */ /* 0x0003e8000b000004 */
[----:B------:R1:W-:Y:S04]  /*3310*/  ATOMS.OR RZ, [UR4+0x18], R0 ;  /* 0x00001800ffff798c */ /* 0x0003e8000b000004 */
[----:B------:R1:W-:Y:S01]  /*3320*/  STS [UR37+0x180], R3 ;  /* 0x00018003ff007988 */ /* 0x0003e20008000825 */
[----:B------:R-:W-:Y:S05]  /*3330*/  BRA `(.L_x_61) ;  /* 0x0000000000107947 */ /* 0x000fea0003800000 */
.L_x_60:
[----:B------:R-:W-:Y:S02]  /*3340*/  MOV R0, 0xffffffff ;  /* 0xffffffff00007802 */ /* 0x000fe40000000f00 */
[----:B------:R-:W-:-:S03]  /*3350*/  MOV R2, 0x3380 ;  /* 0x0000338000027802 */ /* 0x000fc60000000f00 */
[----:B------:R1:W-:Y:S04]  /*3360*/  STS [UR37+0x180], R0 ;  /* 0x00018000ff007988 */ /* 0x0003e80008000825 */
[----:B-1-3-5:R-:W-:Y:S05]  /*3370*/  CALL.REL.NOINC `($__internal_1_$__cuda_sm10x_tcgen05_guardrail_trap_phase_invalid_during_alloc) ;  /* 0x0000006c00647944 */ /* 0x02afea0003c00000 */
.L_x_61:
[----:B------:R-:W-:Y:S05]  /*3380*/  WARPSYNC.ALL ;  /* 0x0000000000007948 */ /* 0x000fea0003800000 */
[----:B------:R-:W2:Y:S01]  /*3390*/  S2UR UR9, SR_CgaCtaId ;  /* 0x00000000000979c3 */ /* 0x000ea20000008800 */
[----:B------:R-:W-:Y:S01]  /*33a0*/  UMOV UR4, 0x400 ;  /* 0x0000040000047882 */ /* 0x000fe20000000000 */
[----:B------:R-:W-:-:S06]  /*33b0*/  NOP ;  /* 0x0000000000007918 */ /* 0x000fcc0000000000 */
[----:B------:R-:W-:Y:S06]  /*33c0*/  BAR.ARV 0x6, 0xa0 ;  /* 0x0182800000007b1d */ /* 0x000fec0000002000 */
[----:B------:R-:W4:Y:S01]  /*33d0*/  LDCU UR10, c[0x0][0x38c] ;  /* 0x00007180ff0a77ac */ /* 0x000f220008000800 */
[----:B------:R-:W-:Y:S01]  /*33e0*/  IMAD.MOV.U32 R11, RZ, RZ, 0x1 ;  /* 0x00000001ff0b7424 */ /* 0x000fe200078e00ff */
[----:B------:R-:W-:Y:S01]  /*33f0*/  CS2R R8, SRZ ;  /* 0x0000000000087805 */ /* 0x000fe2000001ff00 */
[----:B------:R-:W-:Y:S01]  /*3400*/  IMAD.MOV.U32 R10, RZ, RZ, RZ ;  /* 0x000000ffff0a7224 */ /* 0x000fe200078e00ff */
[----:B------:R-:W-:Y:S01]  /*3410*/  UMOV UR23, URZ ;  /* 0x000000ff00177c82 */ /* 0x000fe20008000000 */
[----:B------:R-:W-:Y:S01]  /*3420*/  UMOV UR22, URZ ;  /* 0x000000ff00167c82 */ /* 0x000fe20008000000 */
[----:B--2---:R-:W-:Y:S01]  /*3430*/  ULEA UR9, UR9, UR4, 0x18 ;  /* 0x0000000409097291 */ /* 0x004fe2000f8ec0ff */
[----:B------:R-:W2:Y:S03]  /*3440*/  LDCU UR4, c[0x0][0x38c] ;  /* 0x00007180ff0477ac */ /* 0x000ea60008000800 */
[----:B------:R-:W-:-:S02]  /*3450*/  UIADD3 UR14, UPT, UPT, UR9, 0x8400, URZ ;  /* 0x00008400090e7890 */ /* 0x000fc4000fffe0ff */
[----:B------:R-:W-:-:S03]  /*3460*/  UIADD3 UR15, UPT, UPT, UR9, 0x1c400, URZ ;  /* 0x0001c400090f7890 */ /* 0x000fc6000fffe0ff */
[----:B-1----:R-:W1:Y:S01]  /*3470*/  LDS R0, [UR9+0x180] ;  /* 0x00018009ff007984 */ /* 0x002e620008000800 */
[----:B------:R-:W-:Y:S02]  /*3480*/  UIADD3 UR16, UPT, UPT, UR9, 0x30400, URZ ;  /* 0x0003040009107890 */ /* 0x000fe4000fffe0ff */
[----:B------:R-:W-:Y:S02]  /*3490*/  UIADD3 UR17, UPT, UPT, UR9, 0x32c00, URZ ;  /* 0x00032c0009117890 */ /* 0x000fe4000fffe0ff */
[----:B------:R-:W-:Y:S02]  /*34a0*/  USHF.R.U32.HI UR14, URZ, 0x4, UR14 ;  /* 0x00000004ff0e7899 */ /* 0x000fe4000801160e */
[----:B------:R-:W-:Y:S02]  /*34b0*/  USHF.R.U32.HI UR15, URZ, 0x4, UR15 ;  /* 0x00000004ff0f7899 */ /* 0x000fe4000801160f */
[----:B------:R-:W-:Y:S02]  /*34c0*/  USHF.R.U32.HI UR16, URZ, 0x4, UR16 ;  /* 0x00000004ff107899 */ /* 0x000fe40008011610 */
[----:B--2---:R-:W-:-:S02]  /*34d0*/  UIADD3 UR4, UPT, UPT, UR4, 0x7f, URZ ;  /* 0x0000007f04047890 */ /* 0x004fc4000fffe0ff */
[----:B------:R-:W-:Y:S02]  /*34e0*/  USHF.R.U32.HI UR17, URZ, 0x4, UR17 ;  /* 0x00000004ff117899 */ /* 0x000fe40008011611 */
[----:B------:R-:W-:Y:S02]  /*34f0*/  USHF.R.S32.HI UR8, URZ, 0x1f, UR4 ;  /* 0x0000001fff087899 */ /* 0x000fe40008011404 */
[----:B------:R-:W-:Y:S02]  /*3500*/  ULOP3.LUT UR14, UR14, 0x3fff, URZ, 0xc0, !UPT ;  /* 0x00003fff0e0e7892 */ /* 0x000fe4000f8ec0ff */
[----:B------:R-:W-:Y:S02]  /*3510*/  ULEA.HI UR8, UR8, UR4, URZ, 0x7 ;  /* 0x0000000408087291 */ /* 0x000fe4000f8f38ff */
[----:B------:R-:W-:Y:S02]  /*3520*/  ULOP3.LUT UR15, UR15, 0x3fff, URZ, 0xc0, !UPT ;  /* 0x00003fff0f0f7892 */ /* 0x000fe4000f8ec0ff */
[----:B------:R-:W-:-:S02]  /*3530*/  USHF.R.S32.HI UR8, URZ, 0x7, UR8 ;  /* 0x00000007ff087899 */ /* 0x000fc40008011408 */
[----:B------:R-:W-:Y:S02]  /*3540*/  ULOP3.LUT UR16, UR16, 0x3fff, URZ, 0xc0, !UPT ;  /* 0x00003fff10107892 */ /* 0x000fe4000f8ec0ff */
[----:B------:R-:W-:Y:S02]  /*3550*/  UISETP.LT.AND UP0, UPT, UR8, 0x1, UPT ;  /* 0x000000010800788c */ /* 0x000fe4000bf01270 */
[----:B------:R-:W-:Y:S02]  /*3560*/  ULOP3.LUT UR17, UR17, 0x3fff, URZ, 0xc0, !UPT ;  /* 0x00003fff11117892 */ /* 0x000fe4000f8ec0ff */
[----:B------:R-:W-:Y:S02]  /*3570*/  USEL UR13, UR8, 0x1, !UP0 ;  /* 0x00000001080d7887 */ /* 0x000fe4000c000000 */
[----:B------:R-:W-:Y:S02]  /*3580*/  ULOP3.LUT UR14, UR14, 0x10000, URZ, 0xfc, !UPT ;  /* 0x000100000e0e7892 */ /* 0x000fe4000f8efcff */
[----:B------:R-:W-:-:S02]  /*3590*/  ULOP3.LUT UR15, UR15, 0x10000, URZ, 0xfc, !UPT ;  /* 0x000100000f0f7892 */ /* 0x000fc4000f8efcff */
[----:B------:R-:W-:Y:S02]  /*35a0*/  ULOP3.LUT UR16, UR16, 0x10000, URZ, 0xfc, !UPT ;  /* 0x0001000010107892 */ /* 0x000fe4000f8efcff */
[----:B------:R-:W-:Y:S01]  /*35b0*/  ULOP3.LUT UR17, UR17, 0x10000, URZ, 0xfc, !UPT ;  /* 0x0001000011117892 */ /* 0x000fe2000f8efcff */
[----:B-1----:R-:W-:Y:S01]  /*35c0*/  R2UR UR24, R0 ;  /* 0x00000000001872ca */ /* 0x002fe200000e0000 */
[----:B------:R-:W-:Y:S02]  /*35d0*/  UIADD3 UR13, UPT, UPT, -UR13, URZ, URZ ;  /* 0x000000ff0d0d7290 */ /* 0x000fe4000fffe1ff */
[----:B----4-:R-:W-:-:S10]  /*35e0*/  UISETP.GE.AND UP3, UPT, UR10, 0x1, UPT ;  /* 0x000000010a00788c */ /* 0x010fd4000bf66270 */
[----:B------:R-:W-:Y:S02]  /*35f0*/  UIADD3 UR7, UPT, UPT, UR24, 0x108, URZ ;  /* 0x0000010818077890 */ /* 0x000fe4000fffe0ff */
[----:B------:R-:W-:Y:S02]  /*3600*/  UIADD3 UR5, UPT, UPT, UR24, 0x10c, URZ ;  /* 0x0000010c18057890 */ /* 0x000fe4000fffe0ff */
[----:B------:R-:W-:Y:S02]  /*3610*/  UIADD3 UR6, UPT, UPT, UR24, 0x100, URZ ;  /* 0x0000010018067890 */ /* 0x000fe4000fffe0ff */
[----:B------:R-:W-:Y:S02]  /*3620*/  UIADD3 UR4, UPT, UPT, UR24, 0x104, URZ ;  /* 0x0000010418047890 */ /* 0x000fe4000fffe0ff */
[----:B------:R-:W-:Y:S02]  /*3630*/  USHF.R.U32.HI UR28, URZ, 0x1a, UR7 ;  /* 0x0000001aff1c7899 */ /* 0x000fe40008011607 */
[----:B------:R-:W-:-:S02]  /*3640*/  USHF.R.U32.HI UR26, URZ, 0x1a, UR5 ;  /* 0x0000001aff1a7899 */ /* 0x000fc40008011605 */
[----:B------:R-:W-:Y:S02]  /*3650*/  USHF.R.U32.HI UR29, URZ, 0x11, UR6 ;  /* 0x00000011ff1d7899 */ /* 0x000fe40008011606 */
[----:B------:R-:W-:Y:S02]  /*3660*/  USHF.R.U32.HI UR27, URZ, 0x11, UR4 ;  /* 0x00000011ff1b7899 */ /* 0x000fe40008011604 */
[----:B------:R-:W-:Y:S02]  /*3670*/  ULOP3.LUT UR28, UR28, 0x30, URZ, 0xc0, !UPT ;  /* 0x000000301c1c7892 */ /* 0x000fe4000f8ec0ff */
[----:B------:R-:W-:Y:S02]  /*3680*/  ULOP3.LUT UR26, UR26, 0x30, URZ, 0xc0, !UPT ;  /* 0x000000301a1a7892 */ /* 0x000fe4000f8ec0ff */
[----:B------:R-:W-:Y:S02]  /*3690*/  ULOP3.LUT UR29, UR29, 0x6000, URZ, 0xc0, !UPT ;  /* 0x000060001d1d7892 */ /* 0x000fe4000f8ec0ff */
[----:B------:R-:W-:-:S02]  /*36a0*/  ULOP3.LUT UR27, UR27, 0x6000, URZ, 0xc0, !UPT ;  /* 0x000060001b1b7892 */ /* 0x000fc4000f8ec0ff */
[----:B------:R-:W-:Y:S02]  /*36b0*/  ULOP3.LUT UR28, UR28, 0x480, URZ, 0xfc, !UPT ;  /* 0x000004801c1c7892 */ /* 0x000fe4000f8efcff */
[----:B------:R-:W-:Y:S02]  /*36c0*/  ULOP3.LUT UR26, UR26, 0x480, URZ, 0xfc, !UPT ;  /* 0x000004801a1a7892 */ /* 0x000fe4000f8efcff */
[----:B------:R-:W-:Y:S02]  /*36d0*/  ULOP3.LUT UR29, UR29, 0x820, URZ, 0xfc, !UPT ;  /* 0x000008201d1d7892 */ /* 0x000fe4000f8efcff */
[----:B------:R-:W-:Y:S02]  /*36e0*/  ULOP3.LUT UR27, UR27, 0x820, URZ, 0xfc, !UPT ;  /* 0x000008201b1b7892 */ /* 0x000fe4000f8efcff */
[----:B------:R-:W-:Y:S02]  /*36f0*/  UPRMT UR29, UR28, 0x5410, UR29 ;  /* 0x000054101c1d7896 */ /* 0x000fe4000800001d */
[----:B------:R-:W-:Y:S01]  /*3700*/  UPRMT UR27, UR26, 0x5410, UR27 ;  /* 0x000054101a1b7896 */ /* 0x000fe2000800001b */
[----:B------:R-:W-:-:S02]  /*3710*/  UMOV UR28, URZ ;  /* 0x000000ff001c7c82 */ /* 0x000fc40008000000 */
[----:B------:R-:W-:-:S09]  /*3720*/  UMOV UR26, URZ ;  /* 0x000000ff001a7c82 */ /* 0x000fd20008000000 */
.L_x_70:
[----:B------:R-:W-:Y:S02]  /*3730*/  LEA R0, R10, UR9, 0x3 ;  /* 0x000000090a007c11 */ /* 0x000fe4000f8e18ff */
[----:B------:R-:W-:Y:S02]  /*3740*/  SHF.L.U32 R2, R9, 0x1f, RZ ;  /* 0x0000001f09027819 */ /* 0x000fe400000006ff */
[----:B------:R-:W-:Y:S01]  /*3750*/  PLOP3.LUT P0, PT, PT, PT, UP3, 0x80, 0x8 ;  /* 0x000000000008781c */ /* 0x000fe20003f0f038 */
[----:B------:R-:W-:Y:S01]  /*3760*/  VIADD R3, R0, 0x100 ;  /* 0x0000010000037836 */ /* 0x000fe20000000000 */
[----:B-1----:R-:W1:Y:S02]  /*3770*/  SYNCS.PHASECHK.TRANS64.TRYWAIT P1, [R0+URZ+0xf0], R2 ;  /* 0x0000f002000075a7 */ /* 0x002e6400080211ff */
[----:B-1--4-:R-:W-:Y:S09]  /*3780*/  @!P1 BRA `(.L_x_64) ;  /* 0x0000006000909947 */ /* 0x012ff20003800000 */
.L_x_167:
[----:B------:R-:W-:Y:S01]  /*3790*/  LEA R4, R10, UR9, 0x4 ;  /* 0x000000090a047c11 */ /* 0x000fe2000f8e20ff */
[----:B------:R-:W-:Y:S01]  /*37a0*/  @UP3 ULEA UR10, UR22, UR9, 0x3 ;  /* 0x00000009160a3291 */ /* 0x000fe2000f8e18ff */
[----:B------:R-:W-:Y:S01]  /*37b0*/  PLOP3.LUT P2, PT, PT, PT, PT, 0x80, 0x8 ;  /* 0x000000000008781c */ /* 0x000fe20003f4f070 */
[----:B------:R-:W-:Y:S01]  /*37c0*/  ULEA UR11, UR23, UR9, 0x3 ;  /* 0x00000009170b7291 */ /* 0x000fe2000f8e18ff */
[----:B------:R-:W-:Y:S01]  /*37d0*/  PRMT R3, RZ, 0x654, R3 ;  /* 0x00000654ff037816 */ /* 0x000fe20000000003 */
[----:B------:R-:W-:Y:S01]  /*37e0*/  ULEA UR12, UR23, UR24, 0x7 ;  /* 0x00000018170c7291 */ /* 0x000fe2000f8e38ff */
[----:B------:R-:W2:Y:S01]  /*37f0*/  LDS.128 R4, [R4+0x160] ;  /* 0x0001600004047984 */ /* 0x000ea20000000c00 */
[----:B-1----:R-:W-:Y:S02]  /*3800*/  @P0 SHF.L.U32 R2, R8, 0x1f, RZ ;  /* 0x0000001f08020819 */ /* 0x002fe400000006ff */
[----:B------:R-:W-:Y:S01]  /*3810*/  SHF.L.U32 R0, R11, 0x1f, RZ ;  /* 0x0000001f0b007819 */ /* 0x000fe200000006ff */
[----:B------:R-:W-:Y:S01]  /*3820*/  @!PT LDS RZ, [RZ] ;  /* 0x00000000fffff984 */ /* 0x000fe20000000800 */
[----:B------:R-:W-:Y:S01]  /*3830*/  @!PT LDS RZ, [RZ] ;  /* 0x00000000fffff984 */ /* 0x000fe20000000800 */
[----:B------:R-:W-:Y:S01]  /*3840*/  @!PT LDS RZ, [RZ] ;  /* 0x00000000fffff984 */ /* 0x000fe20000000800 */
[----:B------:R-:W-:Y:S01]  /*3850*/  @!PT LDS RZ, [RZ] ;  /* 0x00000000fffff984 */ /* 0x000fe20000000800 */
[----:B------:R1:W-:Y:S06]  /*3860*/  MEMBAR.ALL.CTA ;  /* 0x0000000000007992 */ /* 0x0003ec0000008000 */
[----:B-1----:R-:W1:Y:S02]  /*3870*/  FENCE.VIEW.ASYNC.S ;  /* 0x00000000000073c6 */ /* 0x002e640000000000 */
[----:B-1----:R1:W-:Y:S01]  /*3880*/  SYNCS.ARRIVE.TRANS64.RED.A1T0 RZ, [R3+URZ], RZ ;  /* 0x000000ff03ff79a7 */ /* 0x0023e200081004ff */
[----:B------:R1:W4:Y:S01]  /*3890*/  @P0 SYNCS.PHASECHK.TRANS64.TRYWAIT P2, [UR10], R2 ;  /* 0x00000002ff0005a7 */ /* 0x000322000804110a */
[----:B--2---:R-:W-:Y:S01]  /*38a0*/  LOP3.LUT P1, RZ, R6, 0x1, RZ, 0xc0, !PT ;  /* 0x0000000106ff7812 */ /* 0x004fe2000782c0ff */
[----:B------:R-:W2:Y:S02]  /*38b0*/  SYNCS.PHASECHK.TRANS64.TRYWAIT P0, [UR11+0x120], R0 ;  /* 0x00012000ff0075a7 */ /* 0x000ea4000800110b */
[----:B-12-4-:R-:W-:Y:S10]  /*38c0*/  @!P0 BRA `(.L_x_65) ;  /* 0x0000006000548947 */ /* 0x016ff40003800000 */
.L_x_169:
[----:B------:R-:W-:Y:S01]  /*38d0*/  IADD3 R10, PT, PT, R10, 0x1, RZ ;  /* 0x000000010a0a7810 */ /* 0x000fe20007ffe0ff */
[----:B------:R-:W-:Y:S06]  /*38e0*/  BRA.U !UP3, `(.L_x_66) ;  /* 0x000000010bcc7547 */ /* 0x000fec000b800000 */
[----:B------:R-:W-:Y:S01]  /*38f0*/  UMOV UR21, URZ ;  /* 0x000000ff00157c82 */ /* 0x000fe20008000000 */
[----:B------:R-:W-:Y:S01]  /*3900*/  UMOV UR20, UR13 ;  /* 0x0000000d00147c82 */ /* 0x000fe20008000000 */
[----:B------:R-:W-:Y:S01]  /*3910*/  UMOV UR19, UR8 ;  /* 0x0000000800137c82 */ /* 0x000fe20008000000 */
[----:B------:R-:W-:-:S05]  /*3920*/  UMOV UR18, UR22 ;  /* 0x0000001600127c82 */ /* 0x000fca0008000000 */
.L_x_69:
[----:B------:R-:W-:Y:S02]  /*3930*/  UIADD3 UR20, UPT, UPT, UR20, 0x1, URZ ;  /* 0x0000000114147890 */ /* 0x000fe4000fffe0ff */
[----:B--2---:R-:W-:Y:S02]  /*3940*/  ULEA UR10, UR18, UR9, 0x3 ;  /* 0x00000009120a7291 */ /* 0x004fe4000f8e18ff */
[----:B------:R-:W-:Y:S01]  /*3950*/  UISETP.NE.AND UP0, UPT, UR20, URZ, UPT ;  /* 0x000000ff1400728c */ /* 0x000fe2000bf05270 */
[----:B----4-:R-:W-:Y:S10]  /*3960*/  @P2 BRA `(.L_x_67) ;  /* 0x00000000000c2947 */ /* 0x010ff40003800000 */
[----:B-1----:R-:W-:Y:S04]  /*3970*/  SHF.L.U32 R2, R8, 0x1f, RZ ;  /* 0x0000001f08027819 */ /* 0x002fe800000006ff */
[----:B------:R-:W1:Y:S02]  /*3980*/  SYNCS.PHASECHK.TRANS64.TRYWAIT P0, [UR10], R2 ;  /* 0x00000002ff0075a7 */ /* 0x000e64000800110a */
[----:B-1----:R-:W-:Y:S05]  /*3990*/  @!P0 BRA `(.L_x_68) ;  /* 0x0000006000388947 */ /* 0x002fea0003800000 */
.L_x_67:
[----:B------:R-:W-:Y:S01]  /*39a0*/  UISETP.NE.AND UP1, UPT, UR19, 0x1, UPT ;  /* 0x000000011300788c */ /* 0x000fe2000bf25270 */
[----:B------:R-:W-:Y:S01]  /*39b0*/  PLOP3.LUT P2, PT, PT, PT, PT, 0x80, 0x8 ;  /* 0x000000000008781c */ /* 0x000fe20003f4f070 */
[----:B------:R-:W-:Y:S02]  /*39c0*/  UIADD3 UR22, UPT, UPT, UR18, 0x1, URZ ;  /* 0x0000000112167890 */ /* 0x000fe4000fffe0ff */
[----:B------:R-:W-:Y:S02]  /*39d0*/  ULEA UR34, UR18, UR16, 0x6 ;  /* 0x0000001012227291 */ /* 0x000fe4000f8e30ff */
[----:B------:R-:W-:Y:S01]  /*39e0*/  UISETP.NE.AND UP2, UPT, UR22, 0xa, UPT ;  /* 0x0000000a1600788c */ /* 0x000fe2000bf45270 */
[----:B------:R-:W-:Y:S01]  /*39f0*/  PLOP3.LUT P0, PT, PT, PT, UP1, 0x80, 0x8 ;  /* 0x000000000008781c */ /* 0x000fe20003f0f018 */
[----:B------:R-:W-:Y:S02]  /*3a00*/  ULEA UR32, UR18, UR17, 0x6 ;  /* 0x0000001112207291 */ /* 0x000fe4000f8e30ff */
[----:B------:R-:W-:Y:S02]  /*3a10*/  USEL UR30, URZ, 0x1, UP2 ;  /* 0x00000001ff1e7887 */ /* 0x000fe40009000000 */
[----:B------:R-:W-:Y:S02]  /*3a20*/  USEL UR22, UR22, URZ, UP2 ;  /* 0x000000ff16167287 */ /* 0x000fe40009000000 */
[----:B------:R-:W-:Y:S02]  /*3a30*/  ULEA UR36, UR18, UR14, 0x9 ;  /* 0x0000000e12247291 */ /* 0x000fe4000f8e48ff */
[----:B------:R-:W-:Y:S01]  /*3a40*/  @UP1 ULEA UR25, UR22, UR9, 0x3 ;  /* 0x0000000916191291 */ /* 0x000fe2000f8e18ff */
[----:B------:R-:W-:Y:S01]  /*3a50*/  LOP3.LUT R8, R8, UR30, RZ, 0x3c, !PT ;  /* 0x0000001e08087c12 */ /* 0x000fe2000f8e3cff */
[----:B------:R-:W-:Y:S02]  /*3a60*/  ULEA UR30, UR18, UR15, 0x9 ;  /* 0x0000000f121e7291 */ /* 0x000fe4000f8e48ff */
[----:B------:R-:W-:Y:S01]  /*3a70*/  UIADD3 UR44, UPT, UPT, UR34, 0x20, URZ ;  /* 0x00000020222c7890 */ /* 0x000fe2000fffe0ff */
[----:B-1----:R-:W-:Y:S01]  /*3a80*/  @P0 SHF.L.U32 R0, R8, 0x1f, RZ ;  /* 0x0000001f08000819 */ /* 0x002fe200000006ff */
[----:B------:R-:W-:Y:S02]  /*3a90*/  UISETP.NE.U32.AND UP1, UPT, UR21, URZ, UPT ;  /* 0x000000ff1500728c */ /* 0x000fe4000bf25070 */
[----:B------:R-:W-:Y:S01]  /*3aa0*/  UIADD3 UR42, UPT, UPT, UR32, 0x20, URZ ;  /* 0x00000020202a7890 */ /* 0x000fe2000fffe0ff */
[----:B------:R2:W4:Y:S01]  /*3ab0*/  @P0 SYNCS.PHASECHK.TRANS64.TRYWAIT P2, [UR25], R0 ;  /* 0x00000000ff0005a7 */ /* 0x0005220008041119 */
[----:B------:R-:W-:Y:S02]  /*3ac0*/  UIADD3 UR40, UPT, UPT, UR30, 0x2, URZ ;  /* 0x000000021e287890 */ /* 0x000fe4000fffe0ff */
[----:B------:R-:W-:Y:S02]  /*3ad0*/  UIADD3 UR38, UPT, UPT, UR36, 0x2, URZ ;  /* 0x0000000224267890 */ /* 0x000fe4000fffe0ff */
[----:B------:R-:W-:Y:S02]  /*3ae0*/  UIADD3 UR10, UPT, UPT, UR10, 0x50, URZ ;  /* 0x000000500a0a7890 */ /* 0x000fe4000fffe0ff */
[----:B------:R-:W-:Y:S01]  /*3af0*/  UIADD3 UR19, UPT, UPT, UR19, -0x1, URZ ;  /* 0xffffffff13137890 */ /* 0x000fe2000fffe0ff */
[----:B------:R-:W-:Y:S01]  /*3b00*/  UMOV UR35, 0x4008 ;  /* 0x0000400800237882 */ /* 0x000fe20000000000 */
[----:B------:R-:W-:Y:S01]  /*3b10*/  UMOV UR45, 0x4008 ;  /* 0x00004008002d7882 */ /* 0x000fe20000000000 */
[----:B------:R2:W-:Y:S01]  /*3b20*/  UTCCP.T.S.4x32dp128bit tmem[UR24+0x100], gdesc[UR34] ;  /* 0x00010022180079e7 */ /* 0x0005e20009100000 */
[----:B------:R2:W-:Y:S01]  /*3b30*/  UTCCP.T.S.4x32dp128bit tmem[UR24+0x104], gdesc[UR44] ;  /* 0x0001042c180079e7 */ /* 0x0005e20009100000 */
[----:B------:R-:W-:Y:S01]  /*3b40*/  UMOV UR33, 0x4008 ;  /* 0x0000400800217882 */ /* 0x000fe20000000000 */
[----:B------:R-:W-:Y:S01]  /*3b50*/  UMOV UR43, 0x4008 ;  /* 0x00004008002b7882 */ /* 0x000fe20000000000 */
[----:B------:R2:W-:Y:S01]  /*3b60*/  UTCCP.T.S.4x32dp128bit tmem[UR24+0x108], gdesc[UR32] ;  /* 0x00010820180079e7 */ /* 0x0005e20009100000 */
[----:B------:R2:W-:Y:S01]  /*3b70*/  UTCCP.T.S.4x32dp128bit tmem[UR24+0x10c], gdesc[UR42] ;  /* 0x00010c2a180079e7 */ /* 0x0005e20009100000 */
[----:B------:R-:W-:Y:S01]  /*3b80*/  UMOV UR31, 0x80004020 ;  /* 0x80004020001f7882 */ /* 0x000fe20000000000 */
[----:B------:R-:W-:Y:S01]  /*3b90*/  UMOV UR37, 0x80004020 ;  /* 0x8000402000257882 */ /* 0x000fe20000000000 */
[----:B------:R-:W-:Y:S01]  /*3ba0*/  UMOV UR41, 0x80004020 ;  /* 0x8000402000297882 */ /* 0x000fe20000000000 */
[----:B------:R2:W-:Y:S01]  /*3bb0*/  UTCOMMA.4X gdesc[UR36], gdesc[UR30], tmem[UR12], tmem[UR28], idesc[UR29], tmem[UR6], UP1 ;  /* 0x80061c1e240075ea */ /* 0x0005e2000880000c */
[----:B------:R-:W-:Y:S01]  /*3bc0*/  UMOV UR39, 0x80004020 ;  /* 0x8000402000277882 */ /* 0x000fe20000000000 */
[----:B------:R-:W-:Y:S01]  /*3bd0*/  UMOV UR21, 0x1 ;  /* 0x0000000100157882 */ /* 0x000fe20000000000 */
[----:B------:R2:W-:Y:S01]  /*3be0*/  UTCOMMA.4X gdesc[UR38], gdesc[UR40], tmem[UR12], tmem[UR26], idesc[UR27], tmem[UR4], UPT ;  /* 0x80041a28260075ea */ /* 0x0005e2000b80000c */
[----:B------:R2:W-:Y:S01]  /*3bf0*/  UTCBAR [UR10], URZ ;  /* 0x000000ff0a0073e9 */ /* 0x0005e200080000ff */
[----:B------:R-:W-:Y:S01]  /*3c00*/  UMOV UR18, UR22 ;  /* 0x0000001600127c82 */ /* 0x000fe20008000000 */
[----:B------:R-:W-:Y:S05]  /*3c10*/  BRA.U UP0, `(.L_x_69) ;  /* 0xfffffffd00447547 */ /* 0x000fea000b83ffff */
.L_x_66:
[----:B------:R-:W-:Y:S01]  /*3c20*/  UIADD3 UR23, UPT, UPT, UR23, 0x1, URZ ;  /* 0x0000000117177890 */ /* 0x000fe2000fffe0ff */
[C---:B------:R-:W-:Y:S01]  /*3c30*/  ISETP.NE.AND P0, PT, R10.reuse, 0x2, PT ;  /* 0x000000020a00780c */ /* 0x040fe20003f05270 */
[----:B------:R-:W-:Y:S02]  /*3c40*/  UIADD3 UR11, UPT, UPT, UR11, 0x110, URZ ;  /* 0x000001100b0b7890 */ /* 0x000fe4000fffe0ff */
[----:B------:R-:W-:Y:S01]  /*3c50*/  UISETP.NE.AND UP0, UPT, UR23, 0x2, UPT ;  /* 0x000000021700788c */ /* 0x000fe2000bf05270 */
[----:B-12---:R-:W-:Y:S02]  /*3c60*/  SEL R0, RZ, 0x1, P0 ;  /* 0x00000001ff007807 */ /* 0x006fe40000000000 */
[----:B------:R-:W-:Y:S01]  /*3c70*/  SEL R10, R10, RZ, P0 ;  /* 0x000000ff0a0a7207 */ /* 0x000fe20000000000 */
[----:B------:R-:W-:Y:S01]  /*3c80*/  USEL UR10, URZ, 0x1, UP0 ;  /* 0x00000001ff0a7887 */ /* 0x000fe20008000000 */
[----:B------:R-:W-:Y:S01]  /*3c90*/  LOP3.LUT R9, R9, R0, RZ, 0x3c, !PT ;  /* 0x0000000009097212 */ /* 0x000fe200078e3cff */
[----:B------:R-:W-:Y:S01]  /*3ca0*/  USEL UR23, UR23, URZ, UP0 ;  /* 0x000000ff17177287 */ /* 0x000fe20008000000 */
[----:B------:R1:W-:Y:S03]  /*3cb0*/  UTCBAR [UR11], URZ ;  /* 0x000000ff0b0073e9 */ /* 0x0003e600080000ff */
[----:B------:R-:W-:Y:S01]  /*3cc0*/  LOP3.LUT R11, R11, UR10, RZ, 0x3c, !PT ;  /* 0x0000000a0b0b7c12 */ /* 0x000fe2000f8e3cff */
[----:B------:R-:W-:Y:S07]  /*3cd0*/  @P1 BRA `(.L_x_70) ;  /* 0xfffffff800941947 */ /* 0x000fee000383ffff */
[----:B------:R-:W2:Y:S01]  /*3ce0*/  S2UR UR4, SR_CgaCtaId ;  /* 0x00000000000479c3 */ /* 0x000ea20000008800 */
[----:B------:R-:W-:Y:S01]  /*3cf0*/  ELECT P0, URZ, PT ;  /* 0x0000000000ff782f */ /* 0x000fe20003800000 */
[----:B------:R-:W-:Y:S01]  /*3d00*/  IMAD.MOV.U32 R0, RZ, RZ, 0x1 ;  /* 0x00000001ff007424 */ /* 0x000fe200078e00ff */
[----:B------:R-:W-:Y:S01]  /*3d10*/  UIADD3 UR9, UPT, UPT, UR9, 0x120, URZ ;  /* 0x0000012009097890 */ /* 0x000fe2000fffe0ff */
[----:B------:R-:W-:Y:S01]  /*3d20*/  SHF.L.U32 R2, R11, 0x1f, RZ ;  /* 0x0000001f0b027819 */ /* 0x000fe200000006ff */
[----:B------:R-:W-:-:S03]  /*3d30*/  UMOV UR5, 0x40 ;  /* 0x0000004000057882 */ /* 0x000fc60000000000 */
[----:B------:R-:W-:Y:S01]  /*3d40*/  UVIRTCOUNT.DEALLOC.SMPOOL 0x80 ;  /* 0x000000800000784c */ /* 0x000fe20000000000 */
[----:B--2---:R-:W-:Y:S02]  /*3d50*/  ULEA UR4, UR4, UR5, 0x18 ;  /* 0x0000000504047291 */ /* 0x004fe4000f8ec0ff */
[----:B------:R-:W-:-:S07]  /*3d60*/  ULEA UR5, UR23, UR9, 0x3 ;  /* 0x0000000917057291 */ /* 0x000fce000f8e18ff */
[----:B------:R2:W-:Y:S02]  /*3d70*/  @P0 STS.U8 [UR4+0x1c], R0 ;  /* 0x00001c00ff000988 */ /* 0x0005e40008000004 */
[----:B------:R-:W3:Y:S02]  /*3d80*/  SYNCS.PHASECHK.TRANS64.TRYWAIT P0, [UR5], R2 ;  /* 0x00000002ff0075a7 */ /* 0x000ee40008001105 */
[----:B--23--:R-:W-:Y:S05]  /*3d90*/  @!P0 BRA `(.L_x_71) ;  /* 0x0000005c00508947 */ /* 0x00cfea0003800000 */
.L_x_172:
[----:B------:R-:W-:-:S04]  /*3da0*/  UIADD3 UR6, UPT, UPT, UR23, 0x1, URZ ;  /* 0x0000000117067890 */ /* 0x000fc8000fffe0ff */
[----:B------:R-:W-:-:S04]  /*3db0*/  UISETP.NE.AND UP0, UPT, UR6, 0x2, UPT ;  /* 0x000000020600788c */ /* 0x000fc8000bf05270 */
[----:B------:R-:W-:Y:S02]  /*3dc0*/  USEL UR5, URZ, 0x1, UP0 ;  /* 0x00000001ff057887 */ /* 0x000fe40008000000 */
[----:B------:R-:W-:-:S04]  /*3dd0*/  USEL UR6, UR6, URZ, UP0 ;  /* 0x000000ff06067287 */ /* 0x000fc80008000000 */
[----:B------:R-:W-:Y:S01]  /*3de0*/  ULEA UR6, UR6, UR9, 0x3 ;  /* 0x0000000906067291 */ /* 0x000fe2000f8e18ff */
[----:B--2---:R-:W-:-:S04]  /*3df0*/  LOP3.LUT R2, R11, UR5, RZ, 0x3c, !PT ;  /* 0x000000050b027c12 */ /* 0x004fc8000f8e3cff */
[----:B------:R-:W-:-:S04]  /*3e00*/  SHF.L.U32 R2, R2, 0x1f, RZ ;  /* 0x0000001f02027819 */ /* 0x000fc800000006ff */
[----:B------:R-:W2:Y:S02]  /*3e10*/  SYNCS.PHASECHK.TRANS64.TRYWAIT P0, [UR6], R2 ;  /* 0x00000002ff0075a7 */ /* 0x000ea40008001106 */
[----:B--2---:R-:W-:Y:S05]  /*3e20*/  @!P0 BRA `(.L_x_72) ;  /* 0x0000005c00448947 */ /* 0x004fea0003800000 */
.L_x_174:
[----:B------:R-:W-:Y:S01]  /*3e30*/  NOP ;  /* 0x0000000000007918 */ /* 0x000fe20000000000 */
[----:B--2---:R-:W2:Y:S01]  /*3e40*/  LDS R0, [UR4+0x14] ;  /* 0x00001404ff007984 */ /* 0x004ea20008000800 */
[----:B------:R-:W-:Y:S01]  /*3e50*/  ULOP3.LUT UR6, UR24, 0xffff, URZ, 0xc0, !UPT ;  /* 0x0000ffff18067892 */ /* 0x000fe2000f8ec0ff */
[----:B------:R-:W-:Y:S01]  /*3e60*/  UMOV UR8, 0xffff ;  /* 0x0000ffff00087882 */ /* 0x000fe20000000000 */
[----:B------:R-:W-:Y:S02]  /*3e70*/  UMOV UR5, 0x1 ;  /* 0x0000000100057882 */ /* 0x000fe40000000000 */
[----:B------:R-:W-:-:S04]  /*3e80*/  USHF.R.U32.HI UR6, URZ, 0x5, UR6 ;  /* 0x00000005ff067899 */ /* 0x000fc80008011606 */
[----:B------:R-:W-:Y:S02]  /*3e90*/  USHF.L.U32 UR8, UR8, UR6, URZ ;  /* 0x0000000608087299 */ /* 0x000fe400080006ff */
[----:B------:R-:W-:-:S04]  /*3ea0*/  USHF.L.U32 UR5, UR5, UR6, URZ ;  /* 0x0000000605057299 */ /* 0x000fc800080006ff */
[----:B--2---:R-:W-:-:S04]  /*3eb0*/  LOP3.LUT R0, R0, UR8, RZ, 0xc0, !PT ;  /* 0x0000000800007c12 */ /* 0x004fc8000f8ec0ff */
[----:B------:R-:W-:-:S13]  /*3ec0*/  ISETP.NE.AND P0, PT, R0, UR8, PT ;  /* 0x0000000800007c0c */ /* 0x000fda000bf05270 */
[----:B------:R-:W-:Y:S05]  /*3ed0*/  @P0 BRA `(.L_x_73) ;  /* 0x0000000000580947 */ /* 0x000fea0003800000 */
[----:B------:R-:W2:Y:S02]  /*3ee0*/  LDS R0, [UR4+0x18] ;  /* 0x00001804ff007984 */ /* 0x000ea40008000800 */
[----:B--2---:R-:W-:-:S04]  /*3ef0*/  LOP3.LUT R0, R0, UR5, RZ, 0xc0, !PT ;  /* 0x0000000500007c12 */ /* 0x004fc8000f8ec0ff */
[----:B------:R-:W-:-:S13]  /*3f00*/  ISETP.NE.AND P0, PT, R0, UR5, PT ;  /* 0x0000000500007c0c */ /* 0x000fda000bf05270 */
[----:B------:R-:W-:Y:S05]  /*3f10*/  @P0 BRA `(.L_x_74) ;  /* 0x00000000003c0947 */ /* 0x000fea0003800000 */
[----:B------:R-:W2:Y:S01]  /*3f20*/  S2R R2, SR_LANEID ;  /* 0x0000000000027919 */ /* 0x000ea20000000000 */
[----:B------:R-:W-:Y:S01]  /*3f30*/  ULOP3.LUT UR8, URZ, UR8, URZ, 0x33, !UPT ;  /* 0x00000008ff087292 */ /* 0x000fe2000f8e33ff */
[----:B------:R-:W-:Y:S02]  /*3f40*/  VOTEU.ANY UR7, UPT, PT ;  /* 0x0000000000077886 */ /* 0x000fe400038e0100 */
[----:B------:R-:W-:-:S03]  /*3f50*/  UFLO.U32 UR7, UR7 ;  /* 0x00000007000772bd */ /* 0x000fc600080e0000 */
[----:B------:R-:W-:-:S04]  /*3f60*/  IMAD.U32 R0, RZ, RZ, UR8 ;  /* 0x00000008ff007e24 */ /* 0x000fc8000f8e00ff */
[----:B------:R3:W1:Y:S02]  /*3f70*/  REDUX UR6, R0 ;  /* 0x00000000000673c4 */ /* 0x0006640000000000 */
[----:B------:R1:W-:Y:S01]  /*3f80*/  UTCATOMSWS.AND URZ, UR8 ;  /* 0x0000000800ff79e3 */ /* 0x0003e20008000000 */
[----:B--2---:R-:W-:Y:S02]  /*3f90*/  ISETP.EQ.U32.AND P0, PT, R2, UR7, PT ;  /* 0x0000000702007c0c */ /* 0x004fe4000bf02070 */
[----:B---3--:R-:W-:Y:S02]  /*3fa0*/  LOP3.LUT R0, RZ, UR5, RZ, 0x33, !PT ;  /* 0x00000005ff007c12 */ /* 0x008fe4000f8e33ff */
[----:B-1----:R-:W-:Y:S02]  /*3fb0*/  MOV R2, UR6 ;  /* 0x0000000600027c02 */ /* 0x002fe40008000f00 */
[----:B------:R-:W1:Y:S07]  /*3fc0*/  REDUX UR5, R0 ;  /* 0x00000000000573c4 */ /* 0x000e6e0000000000 */
[----:B------:R2:W-:Y:S01]  /*3fd0*/  @P0 ATOMS.AND RZ, [UR4+0x14], R2 ;  /* 0x00001402ffff098c */ /* 0x0005e2000a800004 */
[----:B-1----:R-:W-:-:S05]  /*3fe0*/  IMAD.U32 R0, RZ, RZ, UR5 ;  /* 0x00000005ff007e24 */ /* 0x002fca000f8e00ff */
[----:B------:R2:W-:Y:S01]  /*3ff0*/  @P0 ATOMS.AND RZ, [UR4+0x18], R0 ;  /* 0x00001800ffff098c */ /* 0x0005e2000a800004 */
[----:B------:R-:W-:Y:S05]  /*4000*/  BRA `(.L_x_75) ;  /* 0x0000000000147947 */ /* 0x000fea0003800000 */
.L_x_74:
[----:B------:R-:W-:Y:S02]  /*4010*/  MOV R2, 0x4030 ;  /* 0x0000403000027802 */ /* 0x000fe40000000f00 */
[----:B-1--45:R-:W-:Y:S05]  /*4020*/  CALL.REL.NOINC `($__internal_0_$__cuda_sm10x_tcgen05_guardrail_trap_col_being_dealloced_not_returned_by_alloc) ;  /* 0x00000060002c7944 */ /* 0x032fea0003c00000 */
[----:B------:R-:W-:Y:S05]  /*4030*/  BRA `(.L_x_75) ;  /* 0x0000000000087947 */ /* 0x000fea0003800000 */
.L_x_73:
[----:B------:R-:W-:Y:S02]  /*4040*/  MOV R2, 0x4060 ;  /* 0x0000406000027802 */ /* 0x000fe40000000f00 */
[----:B-1--45:R-:W-:Y:S05]  /*4050*/  CALL.REL.NOINC `($__internal_2_$__cuda_sm10x_tcgen05_guardrail_trap_unallocated_columns_being_dealloced) ;  /* 0x0000006000387944 */ /* 0x032fea0003c00000 */
.L_x_75:
[----:B------:R-:W-:Y:S01]  /*4060*/  NOP ;  /* 0x0000000000007918 */ /* 0x000fe20000000000 */
[----:B------:R-:W-:Y:S05]  /*4070*/  EXIT ;  /* 0x000000000000794d */ /* 0x000fea0003800000 */
.L_x_59:
[----:B------:R-:W-:-:S09]  /*4080*/  UISETP.NE.OR UP4, UPT, UR10, 0x3, !UP4 ;  /* 0x000000030a00788c */ /* 0x000fd2000e785670 */
[----:B------:R-:W-:Y:S05]  /*4090*/  BRA.U UP4, `(.L_x_76) ;  /* 0x0000001104007547 */ /* 0x000fea000b800000 */
[----:B------:R-:W1:Y:S01]  /*40a0*/  LDCU.64 UR6, c[0x0][0xc88] ;  /* 0x00019100ff0677ac */ /* 0x000e620008000a00 */
[----:B------:R-:W2:Y:S01]  /*40b0*/  LDC R0, c[0x0][0xf30] ;  /* 0x0003cc00ff007b82 */ /* 0x000ea20000000800 */
[----:B------:R-:W-:Y:S01]  /*40c0*/  IMAD.MOV.U32 R28, RZ, RZ, 0x1 ;  /* 0x00000001ff1c7424 */ /* 0x000fe200078e00ff */
[----:B------:R-:W-:Y:S01]  /*40d0*/  CS2R R26, SRZ ;  /* 0x00000000001a7805 */ /* 0x000fe2000001ff00 */
[----:B------:R-:W4:Y:S01]  /*40e0*/  LDCU.64 UR4, c[0x0][0xc90] ;  /* 0x00019200ff0477ac */ /* 0x000f220008000a00 */
[----:B------:R-:W-:Y:S01]  /*40f0*/  IMAD.MOV.U32 R23, RZ, RZ, 0x2000 ;  /* 0x00002000ff177424 */ /* 0x000fe200078e00ff */
[----:B------:R-:W-:-:S03]  /*4100*/  UPLOP3.LUT UP1, UPT, UPT, UPT, UPT, 0x40, 0x4 ;  /* 0x000000000004789c */ /* 0x000fc60003f2e870 */
[----:B------:R-:W3:Y:S08]  /*4110*/  LDC R22, c[0x0][0x370] ;  /* 0x0000dc00ff167b82 */ /* 0x000ef00000000800 */
[----:B------:R-:W3:Y:S01]  /*4120*/  LDC R3, c[0x0][0xf0c] ;  /* 0x0003c300ff037b82 */ /* 0x000ee20000000800 */
[----:B-1----:R-:W-:-:S03]  /*4130*/  UISETP.NE.U32.AND UP2, UPT, UR6, URZ, UPT ;  /* 0x000000ff0600728c */ /* 0x002fc6000bf45070 */
[----:B------:R-:W-:Y:S01]  /*4140*/  UMOV UR6, 0x400 ;  /* 0x0000040000067882 */ /* 0x000fe20000000000 */
[----:B------:R-:W-:Y:S02]  /*4150*/  UISETP.NE.AND.EX UP2, UPT, UR7, URZ, UPT, UP2 ;  /* 0x000000ff0700728c */ /* 0x000fe4000bf45320 */
[----:B------:R-:W-:Y:S01]  /*4160*/  ULEA UR6, UR37, UR6, 0x18 ;  /* 0x0000000625067291 */ /* 0x000fe2000f8ec0ff */
[----:B------:R-:W1:Y:S01]  /*4170*/  LDC R20, c[0x0][0xf20] ;  /* 0x0003c800ff147b82 */ /* 0x000e620000000800 */
[----:B----4-:R-:W-:Y:S01]  /*4180*/  UISETP.NE.U32.AND UP3, UPT, UR4, URZ, UPT ;  /* 0x000000ff0400728c */ /* 0x010fe2000bf65070 */
[----:B--2---:R-:W-:Y:S01]  /*4190*/  ISETP.NE.AND P1, PT, R0, 0x1, PT ;  /* 0x000000010000780c */ /* 0x004fe20003f25270 */
[----:B------:R-:W-:Y:S02]  /*41a0*/  UIADD3 UR7, UPT, UPT, UR6, 0xb8, URZ ;  /* 0x000000b806077890 */ /* 0x000fe4000fffe0ff */
[----:B------:R-:W-:Y:S02]  /*41b0*/  UIADD3 UR33, UPT, UPT, UR6, 0xa0, URZ ;  /* 0x000000a006217890 */ /* 0x000fe4000fffe0ff */
[----:B------:R-:W-:Y:S01]  /*41c0*/  UIADD3 UR17, UPT, UPT, UR6, 0xa8, URZ ;  /* 0x000000a806117890 */ /* 0x000fe2000fffe0ff */
[----:B------:R-:W2:Y:S01]  /*41d0*/  LDC.64 R30, c[0x0][0x348] ;  /* 0x0000d200ff1e7b82 */ /* 0x000ea20000000a00 */
[----:B------:R-:W-:-:S02]  /*41e0*/  UIADD3 UR9, UPT, UPT, UR6, 0xb0, URZ ;  /* 0x000000b006097890 */ /* 0x000fc4000fffe0ff */
[----:B------:R-:W-:Y:S02]  /*41f0*/  UPRMT UR7, UR37, 0x654, UR7 ;  /* 0x0000065425077896 */ /* 0x000fe40008000007 */
[----:B------:R-:W-:-:S03]  /*4200*/  UISETP.NE.AND.EX UP3, UPT, UR5, URZ, UPT, UP3 ;  /* 0x000000ff0500728c */ /* 0x000fc6000bf65330 */
[----:B------:R-:W4:Y:S08]  /*4210*/  LDC.64 R14, c[0x0][0xf10] ;  /* 0x0003c400ff0e7b82 */ /* 0x000f300000000a00 */
[----:B------:R-:W1:Y:S08]  /*4220*/  LDC.64 R6, c[0x0][0xf18] ;  /* 0x0003c600ff067b82 */ /* 0x000e700000000a00 */
[----:B------:R-:W1:Y:S08]  /*4230*/  LDC.64 R4, c[0x0][0xf28] ;  /* 0x0003ca00ff047b82 */ /* 0x000e700000000a00 */
[----:B---3--:R-:W1:Y:S02]  /*4240*/  LDC R21, c[0x0][0x374] ;  /* 0x0000dd00ff157b82 */ /* 0x008e640000000800 */
.L_x_87:
[C---:B------:R-:W-:Y:S02]  /*4250*/  LEA R0, R27.reuse, UR6, 0x3 ;  /* 0x000000061b007c11 */ /* 0x040fe4000f8e18ff */
[----:B------:R-:W-:Y:S02]  /*4260*/  SHF.L.U32 R2, R26, 0x1f, RZ ;  /* 0x0000001f1a027819 */ /* 0x000fe400000006ff */
[----:B------:R-:W-:Y:S02]  /*4270*/  LEA R16, R27, UR6, 0x4 ;  /* 0x000000061b107c11 */ /* 0x000fe4000f8e20ff */
[----:B---3--:R-:W3:Y:S02]  /*4280*/  SYNCS.PHASECHK.TRANS64.TRYWAIT P0, [R0+URZ+0xf0], R2 ;  /* 0x0000f002000075a7 */ /* 0x008ee400080011ff */
[----:B---3--:R-:W-:Y:S05]  /*4290*/  @!P0 BRA `(.L_x_77) ;  /* 0x0000005800408947 */ /* 0x008fea0003800000 */
.L_x_175:
[----:B------:R-:W-:Y:S01]  /*42a0*/  ISETP.GE.AND P0, PT, R40, 0x1, PT ;  /* 0x000000012800780c */ /* 0x000fe20003f06270 */
[----:B------:R-:W1:Y:S01]  /*42b0*/  LDS.128 R16, [R16+0x160] ;  /* 0x0001600010107984 */ /* 0x000e620000000c00 */
[----:B------:R-:W-:Y:S01]  /*42c0*/  ISETP.NE.U32.AND P4, PT, RZ, UR4, PT ;  /* 0x00000004ff007c0c */ /* 0x000fe2000bf85070 */
[----:B---3--:R-:W-:Y:S01]  /*42d0*/  VIADD R0, R0, 0x100 ;  /* 0x0000010000007836 */ /* 0x008fe20000000000 */
[----:B------:R-:W-:Y:S01]  /*42e0*/  SHF.L.U32 R24, R28, 0x1f, RZ ;  /* 0x0000001f1c187819 */ /* 0x000fe200000006ff */
[----:B------:R-:W-:Y:S01]  /*42f0*/  USHF.L.U32 UR35, UR20, 0x7, URZ ;  /* 0x0000000714237899 */ /* 0x000fe200080006ff */
[----:B------:R-:W-:Y:S01]  /*4300*/  ISETP.NE.AND.EX P4, PT, RZ, UR5, PT, P4 ;  /* 0x00000005ff007c0c */ /* 0x000fe2000bf85340 */
[----:B------:R-:W-:Y:S01]  /*4310*/  USHF.L.U32 UR34, UR12, 0x7, URZ ;  /* 0x000000070c227899 */ /* 0x000fe200080006ff */
[----:B------:R-:W-:Y:S01]  /*4320*/  PRMT R0, RZ, 0x654, R0 ;  /* 0x00000654ff007816 */ /* 0x000fe20000000000 */
[----:B------:R-:W-:Y:S01]  /*4330*/  @!PT LDS RZ, [RZ] ;  /* 0x00000000fffff984 */ /* 0x000fe20000000800 */
[----:B------:R-:W-:Y:S01]  /*4340*/  @!PT LDS RZ, [RZ] ;  /* 0x00000000fffff984 */ /* 0x000fe20000000800 */
[----:B------:R-:W-:Y:S01]  /*4350*/  @!PT LDS RZ, [RZ] ;  /* 0x00000000fffff984 */ /* 0x000fe20000000800 */
[----:B------:R-:W-:Y:S01]  /*4360*/  @!PT LDS RZ, [RZ] ;  /* 0x00000000fffff984 */ /* 0x000fe20000000800 */
[----:B------:R3:W-:Y:S06]  /*4370*/  MEMBAR.ALL.CTA ;  /* 0x0000000000007992 */ /* 0x0007ec0000008000 */
[----:B---3--:R-:W3:Y:S02]  /*4380*/  FENCE.VIEW.ASYNC.S ;  /* 0x00000000000073c6 */ /* 0x008ee40000000000 */
[----:B---3--:R3:W-:Y:S01]  /*4390*/  SYNCS.ARRIVE.TRANS64.RED.A1T0 RZ, [R0+URZ], RZ ;  /* 0x000000ff00ff79a7 */ /* 0x0087e200081004ff */
[----:B-1----:R-:W-:Y:S11]  /*43a0*/  LOP3.LUT P3, RZ, R18, 0x1, RZ, 0xc0, !PT ;  /* 0x0000000112ff7812 */ /* 0x002ff6000786c0ff */
[----:B------:R-:W-:Y:S02]  /*43b0*/  @!UPT UIADD3 URZ, UPT, UPT, URZ, URZ, URZ ;  /* 0x000000fffffff290 */ /* 0x000fe4000fffe0ff */
[----:B------:R-:W-:Y:S02]  /*43c0*/  @P3 MOV R11, R16 ;  /* 0x00000010000b3202 */ /* 0x000fe40000000f00 */
[----:B------:R-:W-:Y:S01]  /*43d0*/  @P3 LOP3.LUT R10, R17, 0xffff, RZ, 0xc0, !PT ;  /* 0x0000ffff110a3812 */ /* 0x000fe200078ec0ff */
[----:B---3--:R-:W-:Y:S06]  /*43e0*/  @!P0 BRA `(.L_x_78) ;  /* 0x0000000000a48947 */ /* 0x008fec0003800000 */
[-C--:B------:R-:W-:Y:S01]  /*43f0*/  IMAD.HI.U32 R0, R21, R7.reuse, RZ ;  /* 0x0000000715007227 */ /* 0x080fe200078e00ff */
[----:B------:R-:W-:Y:S02]  /*4400*/  ISETP.NE.AND P0, PT, R6, 0x1, PT ;  /* 0x000000010600780c */ /* 0x000fe40003f05270 */
[----:B------:R-:W-:Y:S01]  /*4410*/  ISETP.NE.AND P2, PT, R40, 0x1, PT ;  /* 0x000000012800780c */ /* 0x000fe20003f45270 */
[----:B----4-:R-:W-:Y:S01]  /*4420*/  IMAD.HI.U32 R9, R22, R14, RZ ;  /* 0x0000000e16097227 */ /* 0x010fe200078e00ff */
[----:B------:R-:W-:Y:S02]  /*4430*/  SHF.R.U32.HI R0, RZ, R20, R0 ;  /* 0x00000014ff007219 */ /* 0x000fe40000011600 */
[----:B------:R-:W-:Y:S01]  /*4440*/  ISETP.NE.AND P5, PT, R3, 0x1, PT ;  /* 0x000000010300780c */ /* 0x000fe20003fa5270 */
[----:B------:R-:W-:Y:S01]  /*4450*/  IMAD.HI.U32 R13, R10, R7, RZ ;  /* 0x000000070a0d7227 */ /* 0x000fe200078e00ff */
[----:B------:R-:W-:Y:S02]  /*4460*/  SHF.R.U32.HI R9, RZ, R15, R9 ;  /* 0x0000000fff097219 */ /* 0x000fe40000011609 */
[----:B------:R-:W-:Y:S01]  /*4470*/  SEL R0, R21, R0, !P0 ;  /* 0x0000000015007207 */ /* 0x000fe20004000000 */
[----:B------:R-:W-:Y:S01]  /*4480*/  IMAD.HI.U32 R12, R11, R14, RZ ;  /* 0x0000000e0b0c7227 */ /* 0x000fe200078e00ff */
[----:B------:R-:W-:Y:S03]  /*4490*/  SEL R9, R22, R9, !P5 ;  /* 0x0000000916097207 */ /* 0x000fe60006800000 */
[-C--:B------:R-:W-:Y:S01]  /*44a0*/  IMAD.HI.U32 R8, R0, R4.reuse, RZ ;  /* 0x0000000400087227 */ /* 0x080fe200078e00ff */
[----:B------:R-:W-:Y:S03]  /*44b0*/  SHF.R.U32.HI R12, RZ, R15, R12 ;  /* 0x0000000fff0c7219 */ /* 0x000fe6000001160c */
[----:B------:R-:W-:Y:S01]  /*44c0*/  IMAD.HI.U32 R2, R9, R4, RZ ;  /* 0x0000000409027227 */ /* 0x000fe200078e00ff */
[-C--:B------:R-:W-:Y:S02]  /*44d0*/  @P2 SHF.R.U32.HI R0, RZ, R5.reuse, R8 ;  /* 0x00000005ff002219 */ /* 0x080fe40000011608 */
[----:B------:R-:W-:Y:S02]  /*44e0*/  SHF.R.U32.HI R8, RZ, R20, R13 ;  /* 0x00000014ff087219 */ /* 0x000fe4000001160d */
[----:B------:R-:W-:Y:S01]  /*44f0*/  @P2 SHF.R.U32.HI R9, RZ, R5, R2 ;  /* 0x00000005ff092219 */ /* 0x000fe20000011602 */
[----:B------:R-:W-:Y:S01]  /*4500*/  IMAD R0, R40, R0, RZ ;  /* 0x0000000028007224 */ /* 0x000fe200078e02ff */
[----:B------:R-:W-:Y:S02]  /*4510*/  SEL R8, R10, R8, !P0 ;  /* 0x000000080a087207 */ /* 0x000fe40004000000 */
[----:B------:R-:W-:Y:S01]  /*4520*/  SEL R2, R11, R12, !P5 ;  /* 0x0000000c0b027207 */ /* 0x000fe20006800000 */
[----:B------:R-:W-:Y:S01]  /*4530*/  IMAD R12, R40, R9, RZ ;  /* 0x00000009280c7224 */ /* 0x000fe200078e02ff */
[C---:B------:R-:W-:Y:S01]  /*4540*/  ISETP.GE.AND P0, PT, R8.reuse, R0, PT ;  /* 0x000000000800720c */ /* 0x040fe20003f06270 */
[----:B------:R-:W-:Y:S03]  /*4550*/  IMAD.HI.U32 R0, R8, R4, RZ ;  /* 0x0000000408007227 */ /* 0x000fe600078e00ff */
[----:B------:R-:W-:Y:S02]  /*4560*/  ISETP.GE.OR P0, PT, R2, R12, P0 ;  /* 0x0000000c0200720c */ /* 0x000fe40000706670 */
[-C--:B------:R-:W-:Y:S04]  /*4570*/  SHF.R.U32.HI R0, RZ, R5.reuse, R0 ;  /* 0x00000005ff007219 */ /* 0x080fe80000011600 */
[----:B------:R-:W-:Y:S05]  /*4580*/  SEL R13, R8, R0, !P2 ;  /* 0x00000000080d7207 */ /* 0x000fea0005000000 */
[----:B------:R-:W-:Y:S02]  /*4590*/  IMAD.MOV R12, RZ, RZ, -R13 ;  /* 0x000000ffff0c7224 */ /* 0x000fe400078e0a0d */
[----:B------:R-:W-:Y:S04]  /*45a0*/  @!P0 IMAD.HI.U32 R0, R2, R4, RZ ;  /* 0x0000000402008227 */ /* 0x000fe800078e00ff */
[----:B------:R-:W-:Y:S01]  /*45b0*/  IMAD R12, R40, R12, R8 ;  /* 0x0000000c280c7224 */ /* 0x000fe200078e0208 */
[----:B------:R-:W-:Y:S04]  /*45c0*/  @!P0 SHF.R.U32.HI R0, RZ, R5, R0 ;  /* 0x00000005ff008219 */ /* 0x000fe80000011600 */
[----:B------:R-:W-:Y:S04]  /*45d0*/  @!P0 SEL R0, R2, R0, !P2 ;  /* 0x0000000002008207 */ /* 0x000fe80005000000 */
[----:B------:R-:W-:Y:S01]  /*45e0*/  @!P0 IADD3 R13, PT, PT, R13, -R0, RZ ;  /* 0x800000000d0d8210 */ /* 0x000fe20007ffe0ff */
[----:B------:R-:W-:Y:S01]  /*45f0*/  @!P0 IMAD R0, R9, R12, R0 ;  /* 0x0000000c09008224 */ /* 0x000fe200078e0200 */
[----:B------:R-:W-:Y:S01]  /*4600*/  IADD3 R9, PT, PT, -R8, RZ, RZ ;  /* 0x000000ff08097210 */ /* 0x000fe20007ffe1ff */
[--C-:B------:R-:W-:Y:S02]  /*4610*/  IMAD.MOV R12, RZ, RZ, -R2.reuse ;  /* 0x000000ffff0c7224 */ /* 0x100fe400078e0a02 */
[----:B------:R-:W-:Y:S02]  /*4620*/  @!P0 IMAD R8, R13, R40, R2 ;  /* 0x000000280d088224 */ /* 0x000fe400078e0202 */
[----:B------:R-:W-:Y:S02]  /*4630*/  @!P0 IMAD.MOV.U32 R2, RZ, RZ, R0 ;  /* 0x000000ffff028224 */ /* 0x000fe400078e0000 */
[----:B------:R-:W-:Y:S02]  /*4640*/  IMAD R11, R3, R12, R11 ;  /* 0x0000000c030b7224 */ /* 0x000fe400078e020b */
[----:B------:R-:W-:Y:S02]  /*4650*/  IMAD R10, R6, R9, R10 ;  /* 0x00000009060a7224 */ /* 0x000fe400078e020a */
[----:B------:R-:W-:Y:S02]  /*4660*/  IMAD R11, R2, R3, R11 ;  /* 0x00000003020b7224 */ /* 0x000fe400078e020b */
[----:B------:R-:W-:Y:S02]  /*4670*/  IMAD R10, R8, R6, R10 ;  /* 0x00000006080a7224 */ /* 0x000fe400078e020a */
.L_x_78:
[----:B------:R-:W-:Y:S05]  /*4680*/  BRA.U UP1, `(.L_x_79) ;  /* 0x0000000101107547 */ /* 0x000fea000b800000 */
[----:B------:R-:W-:Y:S04]  /*4690*/  MOV R2, UR13 ;  /* 0x0000000d00027c02 */ /* 0x000fe80008000f00 */
[----:B------:R-:W-:Y:S04]  /*46a0*/  SHF.L.U32 R2, R2, 0x1f, RZ ;  /* 0x0000001f02027819 */ /* 0x000fe800000006ff */
[----:B------:R-:W1:Y:S02]  /*46b0*/  SYNCS.PHASECHK.TRANS64.TRYWAIT P0, [UR6+0xe8], R2 ;  /* 0x0000e802ff0075a7 */ /* 0x000e640008001106 */
[----:B-1----:R-:W-:Y:S05]  /*46c0*/  @!P0 BRA `(.L_x_80) ;  /* 0x0000005400488947 */ /* 0x002fea0003800000 */
.L_x_79:
[----:B------:R-:W-:Y:S05]  /*46d0*/  BRA.U !UP3, `(.L_x_81) ;  /* 0x000000010b347547 */ /* 0x000fea000b800000 */
[----:B------:R-:W-:Y:S01]  /*46e0*/  UPLOP3.LUT UP0, UPT, UPT, UPT, UP2, 0x80, 0x8 ;  /* 0x000000000008789c */ /* 0x000fe20003f0f020 */
[----:B-1----:R-:W-:Y:S02]  /*46f0*/  HFMA2 R0, -RZ, RZ, 0, 5.9604644775390625e-08 ;  /* 0x00000001ff007431 */ /* 0x002fe400000001ff */
[----:B------:R-:W-:Y:S03]  /*4700*/  IMAD.MOV.U32 R88, RZ, RZ, 0x1 ;  /* 0x00000001ff587424 */ /* 0x000fe600078e00ff */
[----:B------:R-:W-:Y:S05]  /*4710*/  PLOP3.LUT P0, PT, PT, PT, UP0, 0x80, 0x8 ;  /* 0x000000000008781c */ /* 0x000fea0003f0f008 */
[----:B------:R-:W1:Y:S01]  /*4720*/  @UP0 LDCU.64 UR10, c[0x0][0xc88] ;  /* 0x00019100ff0a07ac */ /* 0x000e620008000a00 */
[----:B------:R-:W-:Y:S07]  /*4730*/  @UP0 UIMAD UR8, UR36, UR4, URZ ;  /* 0x00000004240802a4 */ /* 0x000fee000f8e02ff */
[----:B------:R-:W-:Y:S01]  /*4740*/  @!P0 PRMT R88, R0, 0x7610, R88 ;  /* 0x0000761000588816 */ /* 0x000fe20000000058 */
[----:B-1----:R-:W-:Y:S03]  /*4750*/  @UP0 UIMAD.WIDE UR10, UR8, 0x4, UR10 ;  /* 0x00000004080a08a5 */ /* 0x002fe6000f8e020a */
[----:B------:R-:W1:Y:S03]  /*4760*/  @!UP0 LDCU UR8, c[0x0][0xc80] ;  /* 0x00019000ff0887ac */ /* 0x000e660008000800 */
[----:B------:R-:W-:Y:S01]  /*4770*/  IMAD.U32 R8, RZ, RZ, UR10 ;  /* 0x0000000aff087e24 */ /* 0x000fe2000f8e00ff */
[----:B------:R-:W-:Y:S05]  /*4780*/  MOV R9, UR11 ;  /* 0x0000000b00097c02 */ /* 0x000fea0008000f00 */
[----:B-----5:R3:W5:Y:S02]  /*4790*/  @P0 LDG.E R49, desc[UR46][R8.64] ;  /* 0x0000002e08310981 */ /* 0x020764000c1e1900 */
[----:B-1-3--:R-:W-:Y:S07]  /*47a0*/  @!P0 IMAD.U32 R49, RZ, RZ, UR8 ;  /* 0x00000008ff318e24 */ /* 0x00afee000f8e00ff */
.L_x_81:
[----:B-----5:R-:W-:Y:S01]  /*47b0*/  @!P4 FSETP.EQ.AND P0, PT, R49, RZ, PT ;  /* 0x000000ff3100c20b */ /* 0x020fe20003f02000 */
[----:B------:R-:W-:Y:S01]  /*47c0*/  @!UPT UIADD3 URZ, UPT, UPT, URZ, URZ, URZ ;  /* 0x000000fffffff290 */ /* 0x000fe2000fffe0ff */
[----:B------:R-:W-:Y:S11]  /*47d0*/  @!P4 BRA `(.L_x_82) ;  /* 0x000000000014c947 */ /* 0x000ff60003800000 */
[----:B------:R-:W-:Y:S02]  /*47e0*/  LOP3.LUT P2, RZ, R88, 0xff, RZ, 0xc0, !PT ;  /* 0x000000ff58ff7812 */ /* 0x000fe4000784c0ff */
[----:B------:R-:W-:Y:S04]  /*47f0*/  PLOP3.LUT P0, PT, PT, PT, UP0, 0x80, 0x8 ;  /* 0x000000000008781c */ /* 0x000fe80003f0f008 */
[----:B------:R-:W-:Y:S07]  /*4800*/  PLOP3.LUT P0, PT, P0, PT, PT, 0x8, 0x80 ;  /* 0x000000000080781c */ /* 0x000fee000070e170 */
[----:B------:R-:W-:Y:S11]  /*4810*/  @P2 FSETP.EQ.AND P0, PT, R49, RZ, PT ;  /* 0x000000ff3100220b */ /* 0x000ff60003f02000 */
[----:B------:R-:W-:Y:S02]  /*4820*/  @!UPT UIADD3 URZ, UPT, UPT, URZ, URZ, URZ ;  /* 0x000000fffffff290 */ /* 0x000fe4000fffe0ff */
.L_x_82:
[----:B------:R-:W3:Y:S01]  /*4830*/  SYNCS.PHASECHK.TRANS64.TRYWAIT P2, [UR6+0xc0], R24 ;  /* 0x0000c018ff0075a7 */ /* 0x000ee20008041106 */
[----:B------:R-:W-:Y:S04]  /*4840*/  ELECT P4, URZ, PT ;  /* 0x0000000000ff782f */ /* 0x000fe80003880000 */
[----:B------:R-:W-:Y:S11]  /*4850*/  PLOP3.LUT P4, PT, P0, P4, PT, 0xf2, 0x2f ;  /* 0x00000000002f781c */ /* 0x000ff60000789e72 */
[----:B------:R-:W-:Y:S02]  /*4860*/  @!UPT UIADD3 URZ, UPT, UPT, URZ, URZ, URZ ;  /* 0x000000fffffff290 */ /* 0x000fe4000fffe0ff */
[----:B--2---:R-:W-:Y:S05]  /*4870*/  @!P4 IADD3 R8, P0, PT, R30, 0x980, RZ ;  /* 0x000009801e08c810 */ /* 0x004fea0007f1e0ff */
[----:B-1----:R-:W-:Y:S01]  /*4880*/  @!P4 IMAD.X R2, RZ, RZ, R31, P0 ;  /* 0x000000ffff02c224 */ /* 0x002fe200000e061f */
[----:B---3--:R-:W-:Y:S07]  /*4890*/  @!P2 BRA `(.L_x_83) ;  /* 0x0000005000eca947 */ /* 0x008fee0003800000 */
.L_x_178:
[----:B------:R-:W-:Y:S01]  /*48a0*/  @!P4 R2UR UR10, R8 ;  /* 0x00000000080ac2ca */ /* 0x000fe200000e0000 */
[----:B------:R-:W-:Y:S01]  /*48b0*/  VOTEU.ALL UP1, P4 ;  /* 0x0000000000ff7886 */ /* 0x000fe20002020000 */
[----:B------:R-:W-:Y:S01]  /*48c0*/  @!P4 R2UR UR8, R2 ;  /* 0x000000000208c2ca */ /* 0x000fe200000e0000 */
[----:B-1----:R-:W-:Y:S01]  /*48d0*/  @!P4 IMAD.MOV.U32 R0, RZ, RZ, 0x2000 ;  /* 0x00002000ff00c424 */ /* 0x002fe200078e00ff */
[----:B------:R-:W-:Y:S02]  /*48e0*/  UMOV UR11, 0x10000000 ;  /* 0x10000000000b7882 */ /* 0x000fe40000000000 */
[----:B------:R-:W-:Y:S01]  /*48f0*/  @!UP1 UIADD3 UR32, UPT, UPT, UR6, 0x200, URZ ;  /* 0x0000020006209890 */ /* 0x000fe2000fffe0ff */
[----:B------:R-:W-:Y:S06]  /*4900*/  VOTEU.ALL UP1, P4 ;  /* 0x0000000000ff7886 */ /* 0x000fec0002020000 */
[----:B------:R-:W-:Y:S01]  /*4910*/  IMAD.U32 R8, RZ, RZ, UR10 ;  /* 0x0000000aff087e24 */ /* 0x000fe2000f8e00ff */
[----:B------:R-:W-:Y:S01]  /*4920*/  UMOV UR10, 0x0 ;  /* 0x00000000000a7882 */ /* 0x000fe20000000000 */
[----:B------:R-:W-:Y:S01]  /*4930*/  IMAD.U32 R9, RZ, RZ, UR8 ;  /* 0x00000008ff097e24 */ /* 0x000fe2000f8e00ff */
[----:B------:R-:W-:Y:S02]  /*4940*/  UPRMT UR8, UR37, 0x654, UR33 ;  /* 0x0000065425087896 */ /* 0x000fe40008000021 */
[----:B------:R-:W-:Y:S02]  /*4950*/  @!P4 R2UR UR14, R8 ;  /* 0x00000000080ec2ca */ /* 0x000fe400000e0000 */
[----:B------:R-:W-:Y:S02]  /*4960*/  @!P4 R2UR UR15, R9 ;  /* 0x00000000090fc2ca */ /* 0x000fe400000e0000 */
[----:B------:R-:W-:Y:S05]  /*4970*/  @!P4 IADD3 R8, P0, PT, R30, 0x980, RZ ;  /* 0x000009801e08c810 */ /* 0x000fea0007f1e0ff */
[----:B------:R-:W-:Y:S06]  /*4980*/  @!P4 IMAD.X R2, RZ, RZ, R31, P0 ;  /* 0x000000ffff02c224 */ /* 0x000fec00000e061f */
[----:B------:R1:W-:Y:S01]  /*4990*/  @!UP1 UTMALDG.3D [UR32], [UR14], desc[UR10] ;  /* 0x00000a200e0095b4 */ /* 0x0003e20008011000 */
[----:B------:R1:W-:Y:S01]  /*49a0*/  @!P4 SYNCS.ARRIVE.TRANS64.RED.A0TR RZ, [UR6+0xa0], R0 ;  /* 0x0000a000ffffc9a7 */ /* 0x0003e20008300406 */
[----:B------:R-:W-:Y:S01]  /*49b0*/  SYNCS.ARRIVE.TRANS64.RED.A1T0 RZ, [UR8], RZ ;  /* 0x000000ffffff79a7 */ /* 0x000fe20008100408 */
[----:B------:R-:W2:Y:S02]  /*49c0*/  SYNCS.PHASECHK.TRANS64.TRYWAIT P2, [UR6+0xc8], R24 ;  /* 0x0000c818ff0075a7 */ /* 0x000ea40008041106 */
[----:B-12---:R-:W-:Y:S05]  /*49d0*/  @!P2 BRA `(.L_x_84) ;  /* 0x0000005000b4a947 */ /* 0x006fea0003800000 */
.L_x_180:
[----:B------:R-:W-:Y:S01]  /*49e0*/  @!P4 R2UR UR10, R8 ;  /* 0x00000000080ac2ca */ /* 0x000fe200000e0000 */
[----:B------:R-:W-:Y:S01]  /*49f0*/  VOTEU.ALL UP1, P4 ;  /* 0x0000000000ff7886 */ /* 0x000fe20002020000 */
[----:B------:R-:W-:Y:S01]  /*4a00*/  @!P4 R2UR UR8, R2 ;  /* 0x000000000208c2ca */ /* 0x000fe200000e0000 */
[----:B-1----:R-:W-:Y:S01]  /*4a10*/  @!P4 IMAD.MOV.U32 R0, RZ, RZ, 0x2000 ;  /* 0x00002000ff00c424 */ /* 0x002fe200078e00ff */
[----:B------:R-:W-:Y:S01]  /*4a20*/  UMOV UR11, 0x10000000 ;  /* 0x10000000000b7882 */ /* 0x000fe20000000000 */
[----:B------:R-:W-:Y:S01]  /*4a30*/  UMOV UR19, UR35 ;  /* 0x0000002300137c82 */ /* 0x000fe20008000000 */
[----:B------:R-:W-:Y:S02]  /*4a40*/  @!UP1 UIADD3 UR18, UPT, UPT, UR34, 0x20, URZ ;  /* 0x0000002022129890 */ /* 0x000fe4000fffe0ff */
[----:B------:R-:W-:Y:S01]  /*4a50*/  @!UP1 UIADD3 UR16, UPT, UPT, UR6, 0x2200, URZ ;  /* 0x0000220006109890 */ /* 0x000fe2000fffe0ff */
[----:B------:R-:W-:Y:S01]  /*4a60*/  VOTEU.ALL UP1, P4 ;  /* 0x0000000000ff7886 */ /* 0x000fe20002020000 */
[----:B------:R-:W-:Y:S03]  /*4a70*/  UMOV UR20, UR36 ;  /* 0x0000002400147c82 */ /* 0x000fe60008000000 */
        /* <DEDUP_REMOVED lines=13> */
.L_x_182:
[----:B------:R-:W2:Y:S01]  /*4b50*/  LDC.64 R12, c[0x0][0xf18] ;  /* 0x0003c600ff0c7b82 */ /* 0x000ea20000000a00 */
[----:B------:R-:W-:Y:S01]  /*4b60*/  @!P4 R2UR UR8, R2 ;  /* 0x000000000208c2ca */ /* 0x000fe200000e0000 */
[----:B------:R-:W-:Y:S01]  /*4b70*/  VOTEU.ALL UP1, P4 ;  /* 0x0000000000ff7886 */ /* 0x000fe20002020000 */
[----:B------:R-:W-:Y:S01]  /*4b80*/  @!P4 R2UR UR10, R8 ;  /* 0x00000000080ac2ca */ /* 0x000fe200000e0000 */
[----:B-1----:R-:W-:Y:S01]  /*4b90*/  @!P4 IMAD.MOV.U32 R0, RZ, RZ, 0x2000 ;  /* 0x00002000ff00c424 */ /* 0x002fe200078e00ff */
[----:B------:R-:W-:Y:S03]  /*4ba0*/  UMOV UR18, 0x0 ;  /* 0x0000000000127882 */ /* 0x000fe60000000000 */
[----:B------:R-:W1:Y:S01]  /*4bb0*/  @!P1 LDC R2, c[0x0][0xf0c] ;  /* 0x0003c300ff029b82 */ /* 0x000e620000000800 */
[----:B------:R-:W-:Y:S01]  /*4bc0*/  UMOV UR19, 0x10000000 ;  /* 0x1000000000137882 */ /* 0x000fe20000000000 */
[----:B------:R-:W-:Y:S01]  /*4bd0*/  UMOV UR11, UR35 ;  /* 0x00000023000b7c82 */ /* 0x000fe20008000000 */
[----:B------:R-:W-:Y:S01]  /*4be0*/  UMOV UR12, UR36 ;  /* 0x00000024000c7c82 */ /* 0x000fe20008000000 */
[----:B------:R-:W-:Y:S01]  /*4bf0*/  UPRMT UR14, UR37, 0x654, UR9 ;  /* 0x00000654250e7896 */ /* 0x000fe20008000009 */
[----:B------:R-:W-:Y:S01]  /*4c00*/  @P3 SHF.R.U32.HI R25, RZ, 0x10, R17 ;  /* 0x00000010ff193819 */ /* 0x000fe20000011611 */
[----:B------:R-:W-:Y:S02]  /*4c10*/  VIADD R27, R27, 0x1 ;  /* 0x000000011b1b7836 */ /* 0x000fe40000000000 */
[----:B------:R-:W-:Y:S01]  /*4c20*/  IMAD.U32 R9, RZ, RZ, UR8 ;  /* 0x00000008ff097e24 */ /* 0x000fe2000f8e00ff */
[----:B------:R-:W-:Y:S01]  /*4c30*/  @!UP1 UIADD3 UR8, UPT, UPT, UR6, 0x4200, URZ ;  /* 0x0000420006089890 */ /* 0x000fe2000fffe0ff */
[----:B------:R-:W-:Y:S01]  /*4c40*/  IMAD.U32 R8, RZ, RZ, UR10 ;  /* 0x0000000aff087e24 */ /* 0x000fe2000f8e00ff */
[----:B------:R-:W-:Y:S02]  /*4c50*/  @!UP1 UIADD3 UR10, UPT, UPT, UR34, 0x40, URZ ;  /* 0x00000040220a9890 */ /* 0x000fe4000fffe0ff */
[----:B------:R-:W-:Y:S01]  /*4c60*/  @!P4 R2UR UR21, R9 ;  /* 0x000000000915c2ca */ /* 0x000fe200000e0000 */
[----:B------:R-:W-:Y:S01]  /*4c70*/  VOTEU.ALL UP1, P4 ;  /* 0x0000000000ff7886 */ /* 0x000fe20002020000 */
[----:B------:R-:W-:Y:S02]  /*4c80*/  @!P4 R2UR UR20, R8 ;  /* 0x000000000814c2ca */ /* 0x000fe400000e0000 */
[----:B------:R-:W3:Y:S11]  /*4c90*/  LDC.64 R8, c[0x0][0xf10] ;  /* 0x0003c400ff087b82 */ /* 0x000ef60000000a00 */
[----:B------:R1:W-:Y:S01]  /*4ca0*/  @!UP1 UTMALDG.3D [UR8], [UR20], desc[UR18] ;  /* 0x00001208140095b4 */ /* 0x0003e20008011000 */
[----:B------:R5:W-:Y:S01]  /*4cb0*/  @!P4 SYNCS.ARRIVE.TRANS64.RED.A0TR RZ, [UR6+0xb0], R0 ;  /* 0x0000b000ffffc9a7 */ /* 0x000be20008300406 */
[C---:B---3--:R-:W-:Y:S01]  /*4cc0*/  @!P1 IMAD.HI.U32 R8, R11.reuse, R8, RZ ;  /* 0x000000080b089227 */ /* 0x048fe200078e00ff */
[----:B--2---:R-:W-:Y:S02]  /*4cd0*/  @!P1 ISETP.NE.AND P0, PT, R12, 0x1, PT ;  /* 0x000000010c00980c */ /* 0x004fe40003f05270 */
[----:B-1----:R-:W-:Y:S01]  /*4ce0*/  @!P1 ISETP.NE.AND P2, PT, R2, 0x1, PT ;  /* 0x000000010200980c */ /* 0x002fe20003f45270 */
[----:B------:R-:W-:Y:S01]  /*4cf0*/  SYNCS.ARRIVE.TRANS64.RED.A1T0 RZ, [UR14], RZ ;  /* 0x000000ffffff79a7 */ /* 0x000fe2000810040e */
[C---:B------:R-:W-:Y:S01]  /*4d00*/  @!P1 IMAD.HI.U32 R13, R10.reuse, R13, RZ ;  /* 0x0000000d0a0d9227 */ /* 0x040fe200078e00ff */
[----:B------:R-:W-:Y:S04]  /*4d10*/  @!P1 SHF.R.U32.HI R8, RZ, R9, R8 ;  /* 0x00000009ff089219 */ /* 0x000fe80000011608 */
[----:B------:R-:W-:Y:S01]  /*4d20*/  @!P1 SEL R8, R11, R8, !P2 ;  /* 0x000000080b089207 */ /* 0x000fe20005000000 */
[----:B------:R-:W1:Y:S01]  /*4d30*/  SYNCS.PHASECHK.TRANS64.TRYWAIT P5, [UR6+0xd8], R24 ;  /* 0x0000d818ff0075a7 */ /* 0x000e6200080a1106 */
[----:B-----5:R-:W2:Y:S02]  /*4d40*/  @!P1 LDC R0, c[0x0][0xf20] ;  /* 0x0003c800ff009b82 */ /* 0x020ea40000000800 */
[----:B--2---:R-:W-:Y:S04]  /*4d50*/  @!P1 SHF.R.U32.HI R0, RZ, R0, R13 ;  /* 0x00000000ff009219 */ /* 0x004fe8000001160d */
[----:B------:R-:W-:Y:S05]  /*4d60*/  @!P1 SEL R9, R10, R0, !P0 ;  /* 0x000000000a099207 */ /* 0x000fea0004000000 */
[----:B------:R-:W-:Y:S02]  /*4d70*/  @!P1 IMAD.IADD R0, R9, 0x1, -R8 ;  /* 0x0000000109009824 */ /* 0x000fe400078e0a08 */
[----:B------:R-:W-:Y:S02]  /*4d80*/  @!P1 IMAD.IADD R8, R8, 0x1, -R9 ;  /* 0x0000000108089824 */ /* 0x000fe400078e0a09 */
[----:B------:R-:W-:Y:S02]  /*4d90*/  @!P1 IMAD R11, R0, R2, R11 ;  /* 0x00000002000b9224 */ /* 0x000fe400078e020b */
[----:B------:R-:W-:Y:S01]  /*4da0*/  @!P1 IMAD R10, R8, R12, R10 ;  /* 0x0000000c080a9224 */ /* 0x000fe200078e020a */
[----:B-1----:R-:W-:Y:S06]  /*4db0*/  @!P5 BRA `(.L_x_86) ;  /* 0x0000004c00ecd947 */ /* 0x002fec0003800000 */
.L_x_184:
[----:B------:R-:W-:Y:S01]  /*4dc0*/  @!P4 IADD3 R2, P0, PT, R30, 0x980, RZ ;  /* 0x000009801e02c810 */ /* 0x000fe20007f1e0ff */
[----:B------:R-:W-:Y:S01]  /*4dd0*/  VOTEU.ALL UP1, P4 ;  /* 0x0000000000ff7886 */ /* 0x000fe20002020000 */
[----:B------:R-:W-:Y:S01]  /*4de0*/  UMOV UR14, 0x0 ;  /* 0x00000000000e7882 */ /* 0x000fe20000000000 */
[----:B------:R-:W-:Y:S01]  /*4df0*/  UMOV UR15, 0x10000000 ;  /* 0x10000000000f7882 */ /* 0x000fe20000000000 */
[----:B------:R-:W-:Y:S01]  /*4e00*/  @!P4 R2UR UR10, R2 ;  /* 0x00000000020ac2ca */ /* 0x000fe200000e0000 */
[----:B-1----:R-:W-:Y:S01]  /*4e10*/  @!P4 IMAD.X R0, RZ, RZ, R31, P0 ;  /* 0x000000ffff00c224 */ /* 0x002fe200000e061f */
[----:B------:R-:W-:Y:S01]  /*4e20*/  @!UP1 UIADD3 UR26, UPT, UPT, UR34, 0x60, URZ ;  /* 0x00000060221a9890 */ /* 0x000fe2000fffe0ff */
[----:B------:R-:W-:Y:S01]  /*4e30*/  IMAD.IADD R2, R10, 0x1, R86 ;  /* 0x000000010a027824 */ /* 0x000fe200078e0256 */
[----:B------:R-:W-:Y:S01]  /*4e40*/  @!UP1 UIADD3 UR24, UPT, UPT, UR6, 0x6200, URZ ;  /* 0x0000620006189890 */ /* 0x000fe2000fffe0ff */
[----:B------:R-:W-:Y:S01]  /*4e50*/  ISETP.NE.AND P0, PT, R27, 0x2, PT ;  /* 0x000000021b00780c */ /* 0x000fe20003f05270 */
[----:B------:R-:W-:Y:S01]  /*4e60*/  @!UP1 UIADD3 UR25, UPT, UPT, UR6, 0xb8, URZ ;  /* 0x000000b806199890 */ /* 0x000fe2000fffe0ff */
[----:B------:R-:W-:Y:S01]  /*4e70*/  @!P4 R2UR UR8, R0 ;  /* 0x000000000008c2ca */ /* 0x000fe200000e0000 */
[----:B------:R-:W-:Y:S01]  /*4e80*/  VOTEU.ALL UP1, P4 ;  /* 0x0000000000ff7886 */ /* 0x000fe20002020000 */
[----:B------:R-:W-:Y:S01]  /*4e90*/  UMOV UR27, UR35 ;  /* 0x00000023001b7c82 */ /* 0x000fe20008000000 */
[----:B------:R-:W-:Y:S01]  /*4ea0*/  UMOV UR28, UR36 ;  /* 0x00000024001c7c82 */ /* 0x000fe20008000000 */
[----:B------:R-:W-:Y:S01]  /*4eb0*/  IMAD.IADD R0, R11, 0x1, R87 ;  /* 0x000000010b007824 */ /* 0x000fe200078e0257 */
[----:B------:R-:W-:Y:S01]  /*4ec0*/  R2UR UR12, R2 ;  /* 0x00000000020c72ca */ /* 0x000fe200000e0000 */
[----:B------:R-:W-:Y:S01]  /*4ed0*/  IMAD.U32 R8, RZ, RZ, UR10 ;  /* 0x0000000aff087e24 */ /* 0x000fe2000f8e00ff */
[----:B------:R-:W-:Y:S02]  /*4ee0*/  @P3 R2UR UR36, R25 ;  /* 0x00000000192432ca */ /* 0x000fe400000e0000 */
[----:B------:R-:W-:Y:S02]  /*4ef0*/  R2UR UR20, R0 ;  /* 0x00000000001472ca */ /* 0x000fe400000e0000 */
[----:B------:R-:W-:Y:S02]  /*4f00*/  @!P4 R2UR UR10, R8 ;  /* 0x00000000080ac2ca */ /* 0x000fe400000e0000 */
[----:B------:R-:W-:Y:S01]  /*4f10*/  IMAD.U32 R9, RZ, RZ, UR8 ;  /* 0x00000008ff097e24 */ /* 0x000fe2000f8e00ff */
[----:B------:R-:W-:Y:S02]  /*4f20*/  SEL R0, RZ, 0x1, P0 ;  /* 0x00000001ff007807 */ /* 0x000fe40000000000 */
[----:B------:R-:W-:Y:S02]  /*4f30*/  LOP3.LUT R28, R28, 0x1, RZ, 0x3c, !PT ;  /* 0x000000011c1c7812 */ /* 0x000fe400078e3cff */
[----:B------:R-:W-:Y:S02]  /*4f40*/  @!P4 R2UR UR11, R9 ;  /* 0x00000000090bc2ca */ /* 0x000fe400000e0000 */
[----:B------:R-:W-:Y:S02]  /*4f50*/  LOP3.LUT R26, R26, R0, RZ, 0x3c, !PT ;  /* 0x000000001a1a7212 */ /* 0x000fe400078e3cff */
[----:B------:R-:W-:Y:S09]  /*4f60*/  SEL R27, R27, RZ, P0 ;  /* 0x000000ff1b1b7207 */ /* 0x000ff20000000000 */
[----:B------:R3:W-:Y:S01]  /*4f70*/  @!UP1 UTMALDG.3D [UR24], [UR10], desc[UR14] ;  /* 0x00000e180a0095b4 */ /* 0x0007e20008011000 */
[----:B------:R3:W-:Y:S01]  /*4f80*/  @!P4 SYNCS.ARRIVE.TRANS64.RED.A0TR RZ, [UR6+0xb8], R23 ;  /* 0x0000b817ffffc9a7 */ /* 0x0007e20008300406 */
[----:B------:R-:W-:Y:S01]  /*4f90*/  UPLOP3.LUT UP1, UPT, UPT, UPT, UPT, 0x80, 0x8 ;  /* 0x000000000008789c */ /* 0x000fe20003f2f070 */
[----:B------:R-:W-:Y:S01]  /*4fa0*/  SYNCS.ARRIVE.TRANS64.RED.A1T0 RZ, [UR7], RZ ;  /* 0x000000ffffff79a7 */ /* 0x000fe20008100407 */
[----:B------:R-:W-:Y:S09]  /*4fb0*/  @P3 BRA `(.L_x_87) ;  /* 0xfffffff000a43947 */ /* 0x000ff2000383ffff */
[----:B------:R-:W-:-:S04]  /*4fc0*/  SHF.L.U32 R2, R28, 0x1f, RZ ;  /* 0x0000001f1c027819 */ /* 0x000fc800000006ff */
[----:B------:R-:W1:Y:S02]  /*4fd0*/  SYNCS.PHASECHK.TRANS64.TRYWAIT P0, [UR6+0xc0], R2 ;  /* 0x0000c002ff0075a7 */ /* 0x000e640008001106 */
[----:B-1----:R-:W-:Y:S05]  /*4fe0*/  @!P0 BRA `(.L_x_88) ;  /* 0x0000004c00788947 */ /* 0x002fea0003800000 */
.L_x_186:
[----:B------:R-:W2:Y:S02]  /*4ff0*/  SYNCS.PHASECHK.TRANS64.TRYWAIT P0, [UR6+0xc8], R2 ;  /* 0x0000c802ff0075a7 */ /* 0x000ea40008001106 */
[----:B--2---:R-:W-:Y:S05]  /*5000*/  @!P0 BRA `(.L_x_89) ;  /* 0x0000004c00888947 */ /* 0x004fea0003800000 */
.L_x_188:
[----:B------:R-:W2:Y:S02]  /*5010*/  SYNCS.PHASECHK.TRANS64.TRYWAIT P0, [UR6+0xd0], R2 ;  /* 0x0000d002ff0075a7 */ /* 0x000ea40008001106 */
[----:B--2---:R-:W-:Y:S05]  /*5020*/  @!P0 BRA `(.L_x_90) ;  /* 0x0000004c00988947 */ /* 0x004fea0003800000 */
.L_x_190:
[----:B-1----:R-:W-:-:S07]  /*5030*/  MOV R0, UR6 ;  /* 0x0000000600007c02 */ /* 0x002fce0008000f00 */
.L_x_91:
[----:B-1----:R-:W-:-:S04]  /*5040*/  SHF.L.U32 R2, R28, 0x1f, RZ ;  /* 0x0000001f1c027819 */ /* 0x002fc800000006ff */
[----:B------:R1:W2:Y:S03]  /*5050*/  SYNCS.PHASECHK.TRANS64.TRYWAIT P0, [R0+URZ+0xd8], R2 ;  /* 0x0000d802000075a7 */ /* 0x0002a600080011ff */
[----:B--2---:R-:W-:Y:S05]  /*5060*/  @!P0 NANOSLEEP.SYNCS 0x989680 ;  /* 0x009896800000895d */ /* 0x004fea0003900000 */
[----:B------:R-:W2:Y:S02]  /*5070*/  @!P0 SYNCS.PHASECHK.TRANS64 P0, [R0+URZ+0xd8], R2 ;  /* 0x0000d802000085a7 */ /* 0x000ea400080010ff */
[----:B--23--:R-:W-:Y:S05]  /*5080*/  @P0 EXIT ;  /* 0x000000000000094d */ /* 0x00cfea0003800000 */
[----:B------:R-:W-:Y:S05]  /*5090*/  BRA `(.L_x_91) ;  /* 0xfffffffc00e87947 */ /* 0x000fea000383ffff */
.L_x_76:
[----:B------:R-:W-:-:S06]  /*50a0*/  UISETP.GE.AND UP1, UPT, UR10, 0x4, UPT ;  /* 0x000000040a00788c */ /* 0x000fcc000bf26270 */
[----:B------:R-:W-:-:S13]  /*50b0*/  PLOP3.LUT P0, PT, PT, PT, UP1, 0x80, 0x8 ;  /* 0x000000000008781c */ /* 0x000fda0003f0f018 */
[----:B------:R-:W-:Y:S05]  /*50c0*/  @!P0 EXIT ;  /* 0x000000000000894d */ /* 0x000fea0003800000 */
[----:B------:R-:W-:Y:S01]  /*50d0*/  BAR.SYNC.DEFER_BLOCKING 0x6, 0xa0 ;  /* 0x0182800000007b1d */ /* 0x000fe20000010000 */
[C---:B------:R-:W-:Y:S01]  /*50e0*/  IMAD.SHL.U32 R2, R101.reuse, 0x20, RZ ;  /* 0x0000002065027824 */ /* 0x040fe200078e00ff */
[C---:B------:R-:W-:Y:S01]  /*50f0*/  SHF.L.U32 R46, R101.reuse, 0x10, RZ ;  /* 0x00000010652e7819 */ /* 0x040fe200000006ff */
[C---:B------:R-:W-:Y:S01]  /*5100*/  IMAD.SHL.U32 R100, R101.reuse, 0x4, RZ ;  /* 0x0000000465647824 */ /* 0x040fe200078e00ff */
[C---:B------:R-:W-:Y:S01]  /*5110*/  LOP3.LUT R102, R101.reuse, 0x60, RZ, 0xc0, !PT ;  /* 0x0000006065667812 */ /* 0x040fe200078ec0ff */
[----:B------:R-:W-:Y:S01]  /*5120*/  HFMA2 R97, -RZ, RZ, 0, 5.9604644775390625e-08 ;  /* 0x00000001ff617431 */ /* 0x000fe200000001ff */
[----:B------:R-:W-:Y:S02]  /*5130*/  UMOV UR48, 0x400 ;  /* 0x0000040000307882 */ /* 0x000fe40000000000 */
[----:B------:R-:W1:Y:S01]  /*5140*/  LDC R91, c[0x0][0x370] ;  /* 0x0000dc00ff5b7b82 */ /* 0x000e620000000800 */
[----:B------:R-:W-:Y:S01]  /*5150*/  ULEA UR48, UR37, UR48, 0x18 ;  /* 0x0000003025307291 */ /* 0x000fe2000f8ec0ff */
[----:B------:R-:W-:Y:S01]  /*5160*/  LOP3.LUT R3, R2, 0xc0, RZ, 0xc0, !PT ;  /* 0x000000c002037812 */ /* 0x000fe200078ec0ff */
[----:B------:R-:W-:Y:S01]  /*5170*/  HFMA2 R95, -RZ, RZ, 0, 0 ;  /* 0x00000000ff5f7431 */ /* 0x000fe200000001ff */
[----:B------:R-:W-:Y:S01]  /*5180*/  LOP3.LUT R99, R101, 0x2, RZ, 0xc0, !PT ;  /* 0x0000000265637812 */ /* 0x000fe200078ec0ff */
[----:B------:R-:W-:Y:S01]  /*5190*/  UIADD3 UR4, UPT, UPT, UR48, 0x200, URZ ;  /* 0x0000020030047890 */ /* 0x000fe2000fffe0ff */
[----:B------:R-:W-:Y:S01]  /*51a0*/  LOP3.LUT R100, R3, 0x18, R100, 0xf8, !PT ;  /* 0x0000001803647812 */ /* 0x000fe200078ef864 */
[----:B------:R-:W-:Y:S01]  /*51b0*/  IMAD.MOV.U32 R45, RZ, RZ, RZ ;  /* 0x000000ffff2d7224 */ /* 0x000fe200078e00ff */
[----:B------:R-:W2:Y:S01]  /*51c0*/  LDC R42, c[0x0][0xf0c] ;  /* 0x0003c300ff2a7b82 */ /* 0x000ea20000000800 */
[----:B------:R-:W-:Y:S01]  /*51d0*/  LOP3.LUT R46, R46, 0x600000, RZ, 0xc0, !PT ;  /* 0x006000002e2e7812 */ /* 0x000fe200078ec0ff */
[----:B------:R-:W-:Y:S01]  /*51e0*/  IMAD.MOV.U32 R105, RZ, RZ, RZ ;  /* 0x000000ffff697224 */ /* 0x000fe200078e00ff */
[----:B------:R-:W-:Y:S01]  /*51f0*/  LOP3.LUT R100, R100, 0xf20, R2, 0xf8, !PT ;  /* 0x00000f2064647812 */ /* 0x000fe200078ef802 */
[----:B------:R-:W-:Y:S01]  /*5200*/  IMAD.U32 R93, RZ, RZ, UR4 ;  /* 0x00000004ff5d7e24 */ /* 0x000fe2000f8e00ff */
[----:B------:R-:W-:Y:S01]  /*5210*/  LOP3.LUT R101, R101, 0x4, RZ, 0xc0, !PT ;  /* 0x0000000465657812 */ /* 0x000fe200078ec0ff */
[----:B------:R-:W4:Y:S01]  /*5220*/  LDCU.64 UR52, c[0x0][0x348] ;  /* 0x00006900ff3477ac */ /* 0x000f220008000a00 */
[----:B------:R-:W-:Y:S01]  /*5230*/  MOV R96, RZ ;  /* 0x000000ff00607202 */ /* 0x000fe20000000f00 */
[----:B------:R-:W1:Y:S01]  /*5240*/  LDC R89, c[0x0][0xf20] ;  /* 0x0003c800ff597b82 */ /* 0x000e620000000800 */
[----:B------:R-:W3:Y:S01]  /*5250*/  LDS R0, [UR48+0x180] ;  /* 0x00018030ff007984 */ /* 0x000ee20008000800 */
[----:B------:R-:W-:Y:S01]  /*5260*/  IMAD R100, R100, 0x2, R93 ;  /* 0x0000000264647824 */ /* 0x000fe200078e025d */
[----:B------:R-:W1:Y:S03]  /*5270*/  LDCU.64 UR38, c[0x0][0xc88] ;  /* 0x00019100ff2677ac */ /* 0x000e660008000a00 */
[--C-:B------:R-:W-:Y:S01]  /*5280*/  IMAD R99, R99, -0x10, R100.reuse ;  /* 0xfffffff063637824 */ /* 0x100fe200078e0264 */
[----:B------:R-:W1:Y:S01]  /*5290*/  LDCU.64 UR44, c[0x0][0xc90] ;  /* 0x00019200ff2c77ac */ /* 0x000e620008000a00 */
[----:B------:R-:W1:Y:S01]  /*52a0*/  LDC R41, c[0x0][0xf30] ;  /* 0x0003cc00ff297b82 */ /* 0x000e620000000800 */
[----:B------:R-:W-:Y:S01]  /*52b0*/  IMAD R98, R101, -0x10, R100 ;  /* 0xfffffff065627824 */ /* 0x000fe200078e0264 */
[----:B------:R-:W-:Y:S01]  /*52c0*/  UMOV UR49, URZ ;  /* 0x000000ff00317c82 */ /* 0x000fe20008000000 */
[----:B------:R-:W-:-:S05]  /*52d0*/  UMOV UR51, URZ ;  /* 0x000000ff00337c82 */ /* 0x000fca0008000000 */
[----:B------:R-:W1:Y:S08]  /*52e0*/  LDC.64 R84, c[0x0][0xf10] ;  /* 0x0003c400ff547b82 */ /* 0x000e700000000a00 */
[----:B------:R-:W1:Y:S08]  /*52f0*/  LDC.64 R38, c[0x0][0xf18] ;  /* 0x0003c600ff267b82 */ /* 0x000e700000000a00 */
[----:B------:R-:W1:Y:S08]  /*5300*/  LDC.64 R36, c[0x0][0xf28] ;  /* 0x0003ca00ff247b82 */ /* 0x000e700000000a00 */
[----:B------:R-:W1:Y:S01]  /*5310*/  LDC.64 R82, c[0x0][0xcb0] ;  /* 0x00032c00ff527b82 */ /* 0x000e620000000a00 */
[----:B---3--:R-:W-:-:S07]  /*5320*/  IMAD.IADD R46, R0, 0x1, R46 ;  /* 0x00000001002e7824 */ /* 0x008fce00078e022e */
[----:B------:R-:W3:Y:S08]  /*5330*/  LDC.64 R80, c[0x0][0xca8] ;  /* 0x00032a00ff507b82 */ /* 0x000ef00000000a00 */
[----:B--2-4-:R-:W1:Y:S02]  /*5340*/  LDC R90, c[0x0][0x374] ;  /* 0x0000dd00ff5a7b82 */ /* 0x014e640000000800 */
.L_x_135:
[----:B------:R-:W-:Y:S02]  /*5350*/  LEA R0, R105, UR48, 0x3 ;  /* 0x0000003069007c11 */ /* 0x000fe4000f8e18ff */
[----:B------:R-:W-:Y:S02]  /*5360*/  SHF.L.U32 R2, R95, 0x1f, RZ ;  /* 0x0000001f5f027819 */ /* 0x000fe400000006ff */
[----:B-1----:R-:W-:Y:S02]  /*5370*/  LEA R16, R105, UR48, 0x4 ;  /* 0x0000003069107c11 */ /* 0x002fe4000f8e20ff */
[----:B------:R-:W2:Y:S02]  /*5380*/  SYNCS.PHASECHK.TRANS64.TRYWAIT P0, [R0+URZ+0xf0], R2 ;  /* 0x0000f002000075a7 */ /* 0x000ea400080011ff */
[----:B--23--:R-:W-:Y:S05]  /*5390*/  @!P0 BRA `(.L_x_92) ;  /* 0x0000004800d48947 */ /* 0x00cfea0003800000 */
.L_x_191:
[----:B------:R-:W4:Y:S01]  /*53a0*/  LDC.64 R10, c[0x0][0xf10] ;  /* 0x0003c400ff0a7b82 */ /* 0x000f220000000a00 */
[----:B------:R-:W3:Y:S01]  /*53b0*/  LDS.128 R16, [R16+0x160] ;  /* 0x0001600010107984 */ /* 0x000ee20000000c00 */
[----:B-1----:R-:W-:Y:S01]  /*53c0*/  ISETP.NE.AND P1, PT, R41, 0x1, PT ;  /* 0x000000012900780c */ /* 0x002fe20003f25270 */
[----:B--2---:R-:W-:Y:S01]  /*53d0*/  VIADD R0, R0, 0x100 ;  /* 0x0000010000007836 */ /* 0x004fe20000000000 */
[----:B------:R-:W-:Y:S04]  /*53e0*/  ISETP.GE.AND P0, PT, R40, 0x1, PT ;  /* 0x000000012800780c */ /* 0x000fe80003f06270 */
[----:B------:R-:W1:Y:S01]  /*53f0*/  LDC.64 R8, c[0x0][0xf18] ;  /* 0x0003c600ff087b82 */ /* 0x000e620000000a00 */
[----:B------:R-:W-:Y:S01]  /*5400*/  PRMT R0, RZ, 0x654, R0 ;  /* 0x00000654ff007816 */ /* 0x000fe20000000000 */
[----:B------:R-:W-:Y:S01]  /*5410*/  @!PT LDS RZ, [RZ] ;  /* 0x00000000fffff984 */ /* 0x000fe20000000800 */
[----:B------:R-:W-:Y:S01]  /*5420*/  @!PT LDS RZ, [RZ] ;  /* 0x00000000fffff984 */ /* 0x000fe20000000800 */
[----:B------:R-:W-:Y:S01]  /*5430*/  @!PT LDS RZ, [RZ] ;  /* 0x00000000fffff984 */ /* 0x000fe20000000800 */
[----:B------:R-:W-:Y:S01]  /*5440*/  @!PT LDS RZ, [RZ] ;  /* 0x00000000fffff984 */ /* 0x000fe20000000800 */
[----:B------:R2:W-:Y:S06]  /*5450*/  MEMBAR.ALL.CTA ;  /* 0x0000000000007992 */ /* 0x0005ec0000008000 */
[----:B--2---:R-:W2:Y:S01]  /*5460*/  FENCE.VIEW.ASYNC.S ;  /* 0x00000000000073c6 */ /* 0x004ea20000000000 */
[----:B------:R-:W1:Y:S08]  /*5470*/  @!P1 LDC R12, c[0x0][0xf20] ;  /* 0x0003c800ff0c9b82 */ /* 0x000e700000000800 */
[----:B------:R-:W1:Y:S01]  /*5480*/  @!P1 LDC R7, c[0x0][0xf0c] ;  /* 0x0003c300ff079b82 */ /* 0x000e620000000800 */
[----:B--2---:R2:W-:Y:S01]  /*5490*/  SYNCS.ARRIVE.TRANS64.RED.A1T0 RZ, [R0+URZ], RZ ;  /* 0x000000ff00ff79a7 */ /* 0x0045e200081004ff */
[----:B---3--:R-:W-:Y:S04]  /*54a0*/  LOP3.LUT P4, RZ, R18, 0x1, RZ, 0xc0, !PT ;  /* 0x0000000112ff7812 */ /* 0x008fe8000788c0ff */
[----:B------:R-:W-:Y:S09]  /*54b0*/  P2R R103, PR, RZ, 0x10 ;  /* 0x00000010ff677803 */ /* 0x000ff20000000000 */
[----:B------:R-:W-:Y:S02]  /*54c0*/  @P4 MOV R44, R16 ;  /* 0x00000010002c4202 */ /* 0x000fe40000000f00 */
[----:B------:R-:W-:Y:S01]  /*54d0*/  @P4 LOP3.LUT R43, R17, 0xffff, RZ, 0xc0, !PT ;  /* 0x0000ffff112b4812 */ /* 0x000fe200078ec0ff */
[----:B--2-4-:R-:W-:Y:S06]  /*54e0*/  @!P0 BRA `(.L_x_93) ;  /* 0x0000000000a48947 */ /* 0x014fec0003800000 */
[----:B------:R-:W-:Y:S01]  /*54f0*/  IMAD.HI.U32 R0, R90, R39, RZ ;  /* 0x000000275a007227 */ /* 0x000fe200078e00ff */
[----:B------:R-:W-:Y:S02]  /*5500*/  ISETP.NE.AND P0, PT, R38, 0x1, PT ;  /* 0x000000012600780c */ /* 0x000fe40003f05270 */
[----:B------:R-:W-:Y:S01]  /*5510*/  ISETP.NE.AND P2, PT, R40, 0x1, PT ;  /* 0x000000012800780c */ /* 0x000fe20003f45270 */
[----:B------:R-:W-:Y:S01]  /*5520*/  IMAD.HI.U32 R4, R91, R84, RZ ;  /* 0x000000545b047227 */ /* 0x000fe200078e00ff */
[----:B------:R-:W-:Y:S02]  /*5530*/  SHF.R.U32.HI R0, RZ, R89, R0 ;  /* 0x00000059ff007219 */ /* 0x000fe40000011600 */
[----:B------:R-:W-:Y:S01]  /*5540*/  ISETP.NE.AND P3, PT, R42, 0x1, PT ;  /* 0x000000012a00780c */ /* 0x000fe20003f65270 */
[----:B------:R-:W-:Y:S01]  /*5550*/  IMAD.HI.U32 R6, R43, R39, RZ ;  /* 0x000000272b067227 */ /* 0x000fe200078e00ff */
[-C--:B------:R-:W-:Y:S02]  /*5560*/  SHF.R.U32.HI R4, RZ, R85.reuse, R4 ;  /* 0x00000055ff047219 */ /* 0x080fe40000011604 */
[----:B------:R-:W-:Y:S01]  /*5570*/  SEL R0, R90, R0, !P0 ;  /* 0x000000005a007207 */ /* 0x000fe20004000000 */
[----:B------:R-:W-:Y:S01]  /*5580*/  IMAD.HI.U32 R5, R44, R84, RZ ;  /* 0x000000542c057227 */ /* 0x000fe200078e00ff */
[----:B------:R-:W-:Y:S03]  /*5590*/  SEL R4, R91, R4, !P3 ;  /* 0x000000045b047207 */ /* 0x000fe60005800000 */
[-C--:B------:R-:W-:Y:S01]  /*55a0*/  IMAD.HI.U32 R3, R0, R36.reuse, RZ ;  /* 0x0000002400037227 */ /* 0x080fe200078e00ff */
[----:B------:R-:W-:Y:S03]  /*55b0*/  SHF.R.U32.HI R5, RZ, R85, R5 ;  /* 0x00000055ff057219 */ /* 0x000fe60000011605 */
[----:B------:R-:W-:Y:S01]  /*55c0*/  IMAD.HI.U32 R2, R4, R36, RZ ;  /* 0x0000002404027227 */ /* 0x000fe200078e00ff */
[----:B------:R-:W-:Y:S02]  /*55d0*/  @P2 SHF.R.U32.HI R0, RZ, R37, R3 ;  /* 0x00000025ff002219 */ /* 0x000fe40000011603 */
[----:B------:R-:W-:Y:S02]  /*55e0*/  SHF.R.U32.HI R3, RZ, R89, R6 ;  /* 0x00000059ff037219 */ /* 0x000fe40000011606 */
[----:B------:R-:W-:Y:S01]  /*55f0*/  @P2 SHF.R.U32.HI R4, RZ, R37, R2 ;  /* 0x00000025ff042219 */ /* 0x000fe20000011602 */
[----:B------:R-:W-:Y:S01]  /*5600*/  IMAD R0, R40, R0, RZ ;  /* 0x0000000028007224 */ /* 0x000fe200078e02ff */
[----:B------:R-:W-:Y:S02]  /*5610*/  SEL R3, R43, R3, !P0 ;  /* 0x000000032b037207 */ /* 0x000fe40004000000 */
[----:B------:R-:W-:Y:S01]  /*5620*/  SEL R2, R44, R5, !P3 ;  /* 0x000000052c027207 */ /* 0x000fe20005800000 */
[----:B------:R-:W-:Y:S01]  /*5630*/  IMAD R5, R40, R4, RZ ;  /* 0x0000000428057224 */ /* 0x000fe200078e02ff */
[C---:B------:R-:W-:Y:S01]  /*5640*/  ISETP.GE.AND P0, PT, R3.reuse, R0, PT ;  /* 0x000000000300720c */ /* 0x040fe20003f06270 */
[C---:B------:R-:W-:Y:S03]  /*5650*/  IMAD.HI.U32 R0, R3.reuse, R36, RZ ;  /* 0x0000002403007227 */ /* 0x040fe600078e00ff */
[C---:B------:R-:W-:Y:S02]  /*5660*/  ISETP.GE.OR P0, PT, R2.reuse, R5, P0 ;  /* 0x000000050200720c */ /* 0x040fe40000706670 */
[----:B------:R-:W-:Y:S04]  /*5670*/  SHF.R.U32.HI R0, RZ, R37, R0 ;  /* 0x00000025ff007219 */ /* 0x000fe80000011600 */
[C---:B------:R-:W-:Y:S05]  /*5680*/  SEL R6, R3.reuse, R0, !P2 ;  /* 0x0000000003067207 */ /* 0x040fea0005000000 */
        /* <DEDUP_REMOVED lines=14> */
[----:B------:R-:W-:Y:S07]  /*5770*/  IMAD R43, R3, R38, R43 ;  /* 0x00000026032b7224 */ /* 0x000fee00078e022b */
.L_x_93:
[----:B-1----:R-:W-:Y:S01]  /*5780*/  @!P1 IMAD.HI.U32 R2, R43, R9, RZ ;  /* 0x000000092b029227 */ /* 0x002fe200078e00ff */
[----:B------:R-:W-:Y:S01]  /*5790*/  @!P1 ISETP.NE.AND P0, PT, R8, 0x1, PT ;  /* 0x000000010800980c */ /* 0x000fe20003f05270 */
[----:B------:R-:W-:Y:S01]  /*57a0*/  USHF.L.U32 UR42, UR20, 0x7, URZ ;  /* 0x00000007142a7899 */ /* 0x000fe200080006ff */
[----:B------:R-:W-:Y:S01]  /*57b0*/  @!P1 ISETP.NE.AND P2, PT, R7, 0x1, PT ;  /* 0x000000010700980c */ /* 0x000fe20003f45270 */
[C---:B------:R-:W-:Y:S01]  /*57c0*/  @!P1 IMAD.HI.U32 R0, R44.reuse, R10, RZ ;  /* 0x0000000a2c009227 */ /* 0x040fe200078e00ff */
[----:B------:R-:W-:Y:S01]  /*57d0*/  @!P1 SHF.R.U32.HI R2, RZ, R12, R2 ;  /* 0x0000000cff029219 */ /* 0x000fe20000011602 */
[----:B------:R-:W-:Y:S01]  /*57e0*/  USHF.L.U32 UR41, UR12, 0x7, URZ ;  /* 0x000000070c297899 */ /* 0x000fe200080006ff */
[----:B------:R-:W-:Y:S01]  /*57f0*/  @P4 SHF.R.U32.HI R94, RZ, 0x10, R17 ;  /* 0x00000010ff5e4819 */ /* 0x000fe20000011611 */
[----:B------:R-:W-:Y:S01]  /*5800*/  VIADD R105, R105, 0x1 ;  /* 0x0000000169697836 */ /* 0x000fe20000000000 */
[----:B------:R-:W-:Y:S01]  /*5810*/  @!P1 SEL R2, R43, R2, !P0 ;  /* 0x000000022b029207 */ /* 0x000fe20004000000 */
[----:B------:R-:W-:Y:S01]  /*5820*/  BSSY.RECONVERGENT B6, `(.L_x_94) ;  /* 0x0000028000067945 */ /* 0x000fe20003800200 */
[----:B------:R-:W-:Y:S02]  /*5830*/  @!P1 SHF.R.U32.HI R0, RZ, R11, R0 ;  /* 0x0000000bff009219 */ /* 0x000fe40000011600 */
[----:B------:R-:W-:Y:S02]  /*5840*/  LOP3.LUT P0, RZ, R93, 0x1b0, RZ, 0xc0, !PT ;  /* 0x000001b05dff7812 */ /* 0x000fe4000780c0ff */
[----:B------:R-:W-:Y:S05]  /*5850*/  @!P1 SEL R3, R44, R0, !P2 ;  /* 0x000000002c039207 */ /* 0x000fea0005000000 */
[----:B------:R-:W-:Y:S02]  /*5860*/  @!P1 IMAD.IADD R0, R2, 0x1, -R3 ;  /* 0x0000000102009824 */ /* 0x000fe400078e0a03 */
[----:B------:R-:W-:Y:S02]  /*5870*/  @!P1 IMAD.IADD R2, R3, 0x1, -R2 ;  /* 0x0000000103029824 */ /* 0x000fe400078e0a02 */
[----:B------:R-:W-:Y:S02]  /*5880*/  @!P1 IMAD R44, R0, R7, R44 ;  /* 0x00000007002c9224 */ /* 0x000fe400078e022c */
[----:B------:R-:W-:Y:S01]  /*5890*/  @!P1 IMAD R43, R2, R8, R43 ;  /* 0x00000008022b9224 */ /* 0x000fe200078e022b */
[----:B------:R-:W-:Y:S06]  /*58a0*/  @!P0 BRA `(.L_x_95) ;  /* 0x00000000007c8947 */ /* 0x000fec0003800000 */
[----:B------:R-:W1:Y:S01]  /*58b0*/  LDCU.64 UR8, c[0x4][0x80] ;  /* 0x01001000ff0877ac */ /* 0x000e620008000a00 */
[----:B------:R-:W-:Y:S01]  /*58c0*/  MOV R2, 0x0 ;  /* 0x0000000000027802 */ /* 0x000fe20000000f00 */
[----:B------:R-:W-:Y:S02]  /*58d0*/  HFMA2 R12, -RZ, RZ, 0, 5.9604644775390625e-08 ;  /* 0x00000001ff0c7431 */ /* 0x000fe400000001ff */
[----:B------:R-:W-:Y:S01]  /*58e0*/  IMAD.MOV.U32 R8, RZ, RZ, 0x70 ;  /* 0x00000070ff087424 */ /* 0x000fe200078e00ff */
[----:B------:R2:W3:Y:S01]  /*58f0*/  LDC.64 R14, c[0x4][R2] ;  /* 0x01000000020e7b82 */ /* 0x0004e20000000a00 */
[----:B------:R-:W4:Y:S01]  /*5900*/  LDCU.64 UR6, c[0x4][0x88] ;  /* 0x01001100ff0677ac */ /* 0x000f220008000a00 */
[----:B------:R-:W-:Y:S01]  /*5910*/  IMAD.MOV.U32 R13, RZ, RZ, RZ ;  /* 0x000000ffff0d7224 */ /* 0x000fe200078e00ff */
[----:B------:R-:W2:Y:S01]  /*5920*/  LDCU.64 UR4, c[0x4][0x8] ;  /* 0x01000100ff0477ac */ /* 0x000ea20008000a00 */
[----:B-1----:R-:W-:Y:S01]  /*5930*/  MOV R5, UR9 ;  /* 0x0000000900057c02 */ /* 0x002fe20008000f00 */
[----:B------:R-:W-:Y:S01]  /*5940*/  IMAD.U32 R4, RZ, RZ, UR8 ;  /* 0x00000008ff047e24 */ /* 0x000fe2000f8e00ff */
[----:B----4-:R-:W-:Y:S01]  /*5950*/  MOV R7, UR7 ;  /* 0x0000000700077c02 */ /* 0x010fe20008000f00 */
[----:B------:R-:W-:Y:S01]  /*5960*/  IMAD.U32 R6, RZ, RZ, UR6 ;  /* 0x00000006ff067e24 */ /* 0x000fe2000f8e00ff */
[----:B--2---:R-:W-:Y:S01]  /*5970*/  MOV R11, UR5 ;  /* 0x00000005000b7c02 */ /* 0x004fe20008000f00 */
[----:B------:R-:W-:Y:S02]  /*5980*/  IMAD.U32 R10, RZ, RZ, UR4 ;  /* 0x00000004ff0a7e24 */ /* 0x000fe4000f8e00ff */
[----:B------:R-:W-:Y:S07]  /*5990*/  LEPC R20, `(.L_x_96) ;  /* 0x000000001014794e */ /* 0x000fee0000000000 */
[----:B---3-5:R-:W-:Y:S05]  /*59a0*/  CALL.ABS.NOINC R14 ;  /* 0x000000000e007343 */ /* 0x028fea0003c00000 */
.L_x_96:
[----:B------:R-:W1:Y:S01]  /*59b0*/  LDCU.64 UR8, c[0x4][0x80] ;  /* 0x01001000ff0877ac */ /* 0x000e620008000a00 */
[----:B------:R-:W2:Y:S01]  /*59c0*/  LDC.64 R2, c[0x4][R2] ;  /* 0x0100000002027b82 */ /* 0x000ea20000000a00 */
[----:B------:R-:W-:Y:S02]  /*59d0*/  HFMA2 R12, -RZ, RZ, 0, 5.9604644775390625e-08 ;  /* 0x00000001ff0c7431 */ /* 0x000fe400000001ff */
[----:B------:R-:W-:Y:S02]  /*59e0*/  IMAD.MOV.U32 R8, RZ, RZ, 0x70 ;  /* 0x00000070ff087424 */ /* 0x000fe400078e00ff */
[----:B------:R-:W-:Y:S01]  /*59f0*/  IMAD.MOV.U32 R13, RZ, RZ, RZ ;  /* 0x000000ffff0d7224 */ /* 0x000fe200078e00ff */
[----:B------:R-:W3:Y:S01]  /*5a00*/  LDCU.64 UR6, c[0x4][0x88] ;  /* 0x01001100ff0677ac */ /* 0x000ee20008000a00 */
[----:B------:R-:W4:Y:S01]  /*5a10*/  LDCU.64 UR4, c[0x4][0x8] ;  /* 0x01000100ff0477ac */ /* 0x000f220008000a00 */
[----:B-1----:R-:W-:Y:S02]  /*5a20*/  MOV R4, UR8 ;  /* 0x0000000800047c02 */ /* 0x002fe40008000f00 */
[----:B------:R-:W-:Y:S02]  /*5a30*/  MOV R5, UR9 ;  /* 0x0000000900057c02 */ /* 0x000fe40008000f00 */
[----:B---3--:R-:W-:Y:S01]  /*5a40*/  MOV R7, UR7 ;  /* 0x0000000700077c02 */ /* 0x008fe20008000f00 */
[----:B------:R-:W-:Y:S01]  /*5a50*/  IMAD.U32 R6, RZ, RZ, UR6 ;  /* 0x00000006ff067e24 */ /* 0x000fe2000f8e00ff */
[----:B----4-:R-:W-:Y:S01]  /*5a60*/  MOV R11, UR5 ;  /* 0x00000005000b7c02 */ /* 0x010fe20008000f00 */
[----:B------:R-:W-:Y:S02]  /*5a70*/  IMAD.U32 R10, RZ, RZ, UR4 ;  /* 0x00000004ff0a7e24 */ /* 0x000fe4000f8e00ff */
[----:B------:R-:W-:Y:S07]  /*5a80*/  LEPC R20, `(.L_x_95) ;  /* 0x000000001014794e */ /* 0x000fee0000000000 */
[----:B--2---:R-:W-:Y:S05]  /*5a90*/  CALL.ABS.NOINC R2 ;  /* 0x0000000002007343 */ /* 0x004fea0003c00000 */
.L_x_95:
[----:B------:R-:W-:Y:S05]  /*5aa0*/  BSYNC.RECONVERGENT B6 ;  /* 0x0000000000067941 */ /* 0x000fea0003800200 */
.L_x_94:
[----:B------:R-:W-:Y:S01]  /*5ab0*/  ISETP.NE.U32.AND P4, PT, R82, RZ, PT ;  /* 0x000000ff5200720c */ /* 0x000fe20003f85070 */
[----:B------:R-:W-:Y:S01]  /*5ac0*/  UISETP.NE.AND UP2, UPT, UR50, URZ, UPT ;  /* 0x000000ff3200728c */ /* 0x000fe2000bf45270 */
[----:B------:R-:W-:Y:S01]  /*5ad0*/  ISETP.NE.U32.AND P2, PT, RZ, UR38, PT ;  /* 0x00000026ff007c0c */ /* 0x000fe2000bf45070 */
[----:B------:R-:W-:Y:S01]  /*5ae0*/  UISETP.NE.U32.AND UP1, UPT, UR44, URZ, UPT ;  /* 0x000000ff2c00728c */ /* 0x000fe2000bf25070 */
[----:B------:R-:W-:Y:S01]  /*5af0*/  ISETP.NE.AND.EX P4, PT, R83, RZ, PT, P4 ;  /* 0x000000ff5300720c */ /* 0x000fe20003f85340 */
[----:B------:R-:W-:Y:S01]  /*5b00*/  UPLOP3.LUT UP0, UPT, UPT, UPT, UPT, 0x40, 0x4 ;  /* 0x000000000004789c */ /* 0x000fe20003f0e870 */
[----:B------:R-:W-:Y:S01]  /*5b10*/  ISETP.NE.AND.EX P2, PT, RZ, UR39, PT, P2 ;  /* 0x00000027ff007c0c */ /* 0x000fe2000bf45320 */
[----:B------:R-:W-:Y:S01]  /*5b20*/  UISETP.NE.AND.EX UP1, UPT, UR45, URZ, UPT, UP1 ;  /* 0x000000ff2d00728c */ /* 0x000fe2000bf25310 */
[----:B------:R-:W-:Y:S04]  /*5b30*/  PLOP3.LUT P1, PT, PT, PT, UP2, 0x80, 0x8 ;  /* 0x000000000008781c */ /* 0x000fe80003f2f028 */
[----:B------:R-:W-:Y:S06]  /*5b40*/  @UP2 UPLOP3.LUT UP0, UPT, UPT, UPT, UP1, 0x80, 0x8 ;  /* 0x000000000008289c */ /* 0x000fec0003f0f010 */
[----:B------:R-:W-:Y:S01]  /*5b50*/  PLOP3.LUT P0, PT, PT, PT, UP0, 0x80, 0x8 ;  /* 0x000000000008781c */ /* 0x000fe20003f0f008 */
[----:B------:R-:W-:Y:S01]  /*5b60*/  @!UPT UIADD3 URZ, UPT, UPT, URZ, URZ, URZ ;  /* 0x000000fffffff290 */ /* 0x000fe2000fffe0ff */
[----:B------:R-:W-:Y:S11]  /*5b70*/  BRA.U !UP1, `(.L_x_97) ;  /* 0x0000000109387547 */ /* 0x000ff6000b800000 */
[----:B------:R-:W-:Y:S01]  /*5b80*/  UISETP.NE.U32.AND UP0, UPT, UR38, URZ, UPT ;  /* 0x000000ff2600728c */ /* 0x000fe2000bf05070 */
[----:B------:R-:W-:Y:S02]  /*5b90*/  HFMA2 R0, -RZ, RZ, 0, 5.9604644775390625e-08 ;  /* 0x00000001ff007431 */ /* 0x000fe400000001ff */
[----:B------:R-:W-:Y:S01]  /*5ba0*/  IMAD.MOV.U32 R88, RZ, RZ, 0x1 ;  /* 0x00000001ff587424 */ /* 0x000fe200078e00ff */
[----:B------:R-:W-:Y:S06]  /*5bb0*/  UISETP.NE.AND.EX UP0, UPT, UR39, URZ, UPT, UP0 ;  /* 0x000000ff2700728c */ /* 0x000fec000bf05300 */
        /* <DEDUP_REMOVED lines=9> */
[----:B-12---:R-:W-:Y:S02]  /*5c50*/  @!P3 IMAD.U32 R49, RZ, RZ, UR4 ;  /* 0x00000004ff31be24 */ /* 0x006fe4000f8e00ff */
.L_x_97:
[----:B------:R-:W-:Y:S05]  /*5c60*/  @!P4 BRA `(.L_x_98) ;  /* 0x000000000020c947 */ /* 0x000fea0003800000 */
[----:B------:R-:W-:Y:S04]  /*5c70*/  ISETP.NE.U32.AND P3, PT, R80, RZ, PT ;  /* 0x000000ff5000720c */ /* 0x000fe80003f65070 */
[----:B------:R-:W-:Y:S11]  /*5c80*/  ISETP.NE.AND.EX P3, PT, R81, RZ, PT, P3 ;  /* 0x000000ff5100720c */ /* 0x000ff60003f65330 */
[----:B------:R-:W-:Y:S02]  /*5c90*/  @!UPT UIADD3 URZ, UPT, UPT, URZ, URZ, URZ ;  /* 0x000000fffffff290 */ /* 0x000fe4000fffe0ff */
[----:B------:R-:W1:Y:S01]  /*5ca0*/  @P3 LDC.64 R2, c[0x0][0xca8] ;  /* 0x00032a00ff023b82 */ /* 0x000e620000000a00 */
[----:B------:R-:W-:Y:S04]  /*5cb0*/  @P3 IMAD R0, R82, UR36, RZ ;  /* 0x0000002452003c24 */ /* 0x000fe8000f8e02ff */
[----:B-1----:R-:W-:Y:S05]  /*5cc0*/  @P3 IMAD.WIDE R2, R0, 0x4, R2 ;  /* 0x0000000400023825 */ /* 0x002fea00078e0202 */
[----:B-----5:R1:W5:Y:S02]  /*5cd0*/  @P3 LDG.E R47, desc[UR46][R2.64] ;  /* 0x0000002e022f3981 */ /* 0x020364000c1e1900 */
[----:B-1----:R-:W2:Y:S02]  /*5ce0*/  @!P3 LDC R47, c[0x0][0xca0] ;  /* 0x00032800ff2fbb82 */ /* 0x002ea40000000800 */
.L_x_98:
[----:B-----5:R-:W-:Y:S01]  /*5cf0*/  FSETP.NEU.AND P3, PT, R49, RZ, PT ;  /* 0x000000ff3100720b */ /* 0x020fe20003f6d000 */
[----:B------:R-:W-:Y:S01]  /*5d00*/  BSSY B1, `(.L_x_99) ;  /* 0x0000039000017945 */ /* 0x000fe20003800000 */
[----:B------:R-:W-:Y:S01]  /*5d10*/  SEL R3, RZ, 0xffffffff, P2 ;  /* 0xffffffffff037807 */ /* 0x000fe20001000000 */
[----:B------:R-:W-:Y:S01]  /*5d20*/  IMAD.MOV.U32 R66, RZ, RZ, 0x1 ;  /* 0x00000001ff427424 */ /* 0x000fe200078e00ff */
[----:B------:R-:W-:Y:S01]  /*5d30*/  @P1 LOP3.LUT P2, RZ, R88, 0xff, RZ, 0xc0, !PT ;  /* 0x000000ff58ff1812 */ /* 0x000fe2000784c0ff */
[----:B------:R-:W-:Y:S01]  /*5d40*/  IMAD R48, R45, 0x80, R46 ;  /* 0x000000802d307824 */ /* 0x000fe200078e022e */
[----:B------:R-:W-:Y:S01]  /*5d50*/  @P1 SEL R0, RZ, 0xffffffff, P3 ;  /* 0xffffffffff001807 */ /* 0x000fe20001800000 */
[----:B------:R-:W-:Y:S01]  /*5d60*/  IMAD R106, R101, -0x10, R99 ;  /* 0xfffffff0656a7824 */ /* 0x000fe200078e0263 */
[----:B------:R-:W-:Y:S01]  /*5d70*/  LOP3.LUT R97, R97, 0x1, RZ, 0x3c, !PT ;  /* 0x0000000161617812 */ /* 0x000fe200078e3cff */
[----:B------:R-:W-:Y:S01]  /*5d80*/  IMAD.MOV.U32 R65, RZ, RZ, RZ ;  /* 0x000000ffff417224 */ /* 0x000fe200078e00ff */
[----:B------:R-:W-:Y:S02]  /*5d90*/  @P0 SEL R0, R3, R0, !P2 ;  /* 0x0000000003000207 */ /* 0x000fe40005000000 */
[----:B------:R-:W-:Y:S02]  /*5da0*/  CS2R R78, SRZ ;  /* 0x00000000004e7805 */ /* 0x000fe4000001ff00 */
[----:B------:R-:W-:Y:S02]  /*5db0*/  LEA R64, R45, UR48, 0x3 ;  /* 0x000000302d407c11 */ /* 0x000fe4000f8e18ff */
[----:B------:R-:W-:Y:S02]  /*5dc0*/  CS2R R76, SRZ ;  /* 0x00000000004c7805 */ /* 0x000fe4000001ff00 */
[----:B------:R-:W-:Y:S02]  /*5dd0*/  @P1 LOP3.LUT R0, R0, 0x1, RZ, 0xc0, !PT ;  /* 0x0000000100001812 */ /* 0x000fe400078ec0ff */
[----:B------:R-:W-:Y:S02]  /*5de0*/  CS2R R70, SRZ ;  /* 0x0000000000467805 */ /* 0x000fe4000001ff00 */
[----:B------:R-:W-:Y:S02]  /*5df0*/  PLOP3.LUT P2, PT, PT, PT, UP1, 0x80, 0x8 ;  /* 0x000000000008781c */ /* 0x000fe40003f4f018 */
[----:B------:R-:W-:Y:S02]  /*5e00*/  CS2R R68, SRZ ;  /* 0x0000000000447805 */ /* 0x000fe4000001ff00 */
[----:B------:R-:W-:Y:S02]  /*5e10*/  ISETP.NE.U32.OR P5, PT, R0, 0x1, !P1 ;  /* 0x000000010000780c */ /* 0x000fe40004fa5470 */
[----:B------:R-:W-:Y:S02]  /*5e20*/  CS2R R62, SRZ ;  /* 0x00000000003e7805 */ /* 0x000fe4000001ff00 */
[----:B------:R-:W-:Y:S02]  /*5e30*/  LOP3.LUT P4, R104, R88, 0xff, RZ, 0xc0, !PT ;  /* 0x000000ff58687812 */ /* 0x000fe4000788c0ff */
[----:B------:R-:W-:Y:S02]  /*5e40*/  CS2R R60, SRZ ;  /* 0x00000000003c7805 */ /* 0x000fe4000001ff00 */
[----:B------:R-:W-:Y:S02]  /*5e50*/  SEL R2, RZ, 0xffffffff, P3 ;  /* 0xffffffffff027807 */ /* 0x000fe40001800000 */
[----:B------:R-:W-:Y:S02]  /*5e60*/  CS2R R58, SRZ ;  /* 0x00000000003a7805 */ /* 0x000fe4000001ff00 */
[----:B------:R-:W-:Y:S02]  /*5e70*/  P2R R107, PR, RZ, 0x20 ;  /* 0x00000020ff6b7803 */ /* 0x000fe40000000000 */
[----:B------:R-:W-:Y:S02]  /*5e80*/  CS2R R56, SRZ ;  /* 0x0000000000387805 */ /* 0x000fe4000001ff00 */
[----:B------:R-:W-:Y:S02]  /*5e90*/  @P2 SEL R2, R3, R2, !P4 ;  /* 0x0000000203022207 */ /* 0x000fe40006000000 */
[----:B------:R-:W-:Y:S02]  /*5ea0*/  @P5 SHF.L.U32 R0, R97, 0x1f, RZ ;  /* 0x0000001f61005819 */ /* 0x000fe400000006ff */
[----:B------:R-:W-:Y:S02]  /*5eb0*/  LOP3.LUT R2, R2, 0x1, RZ, 0xc0, !PT ;  /* 0x0000000102027812 */ /* 0x000fe400078ec0ff */
[----:B------:R1:W3:Y:S02]  /*5ec0*/  @P5 SYNCS.PHASECHK.TRANS64.TRYWAIT P1, [UR48+0xa0], R0 ;  /* 0x0000a000ff0055a7 */ /* 0x0002e40008021130 */
[----:B------:R-:W-:Y:S04]  /*5ed0*/  ISETP.NE.U32.AND P2, PT, R2, 0x1, PT ;  /* 0x000000010200780c */ /* 0x000fe80003f45070 */
[----:B------:R-:W-:Y:S02]  /*5ee0*/  P2R R67, PR, RZ, 0x4 ;  /* 0x00000004ff437803 */ /* 0x000fe40000000000 */
[----:B-1----:R-:W-:Y:S04]  /*5ef0*/  SHF.L.U32 R0, R96, 0x1f, RZ ;  /* 0x0000001f60007819 */ /* 0x002fe800000006ff */
[----:B------:R1:W4:Y:S01]  /*5f00*/  SYNCS.PHASECHK.TRANS64.TRYWAIT P0, [R64+URZ+0x110], R0 ;  /* 0x00011000400075a7 */ /* 0x00032200080011ff */
[----:B---3--:R-:W-:Y:S01]  /*5f10*/  @P5 SEL R66, RZ, 0x1, !P1 ;  /* 0x00000001ff425807 */ /* 0x008fe20004800000 */
[----:B-1----:R-:W-:Y:S06]  /*5f20*/  @!P5 BRA `(.L_x_100) ;  /* 0x000000000058d947 */ /* 0x002fec0003800000 */
[----:B------:R-:W-:Y:S01]  /*5f30*/  IMAD.MOV.U32 R79, RZ, RZ, RZ ;  /* 0x000000ffff4f7224 */ /* 0x000fe200078e00ff */
[----:B------:R-:W-:Y:S01]  /*5f40*/  ISETP.NE.AND P1, PT, R66, RZ, PT ;  /* 0x000000ff4200720c */ /* 0x000fe20003f25270 */
[----:B------:R-:W-:Y:S01]  /*5f50*/  BSSY B0, `(.L_x_101) ;  /* 0x000000c000007945 */ /* 0x000fe20003800000 */
[----:B------:R-:W-:Y:S02]  /*5f60*/  CS2R R58, SRZ ;  /* 0x00000000003a7805 */ /* 0x000fe4000001ff00 */
[----:B------:R-:W-:Y:S02]  /*5f70*/  CS2R R56, SRZ ;  /* 0x0000000000387805 */ /* 0x000fe4000001ff00 */
[----:B------:R-:W-:Y:S02]  /*5f80*/  CS2R R62, SRZ ;  /* 0x00000000003e7805 */ /* 0x000fe4000001ff00 */
[----:B------:R-:W-:Y:S02]  /*5f90*/  CS2R R60, SRZ ;  /* 0x00000000003c7805 */ /* 0x000fe4000001ff00 */
[----:B------:R-:W-:Y:S02]  /*5fa0*/  CS2R R70, SRZ ;  /* 0x0000000000467805 */ /* 0x000fe4000001ff00 */
[----:B------:R-:W-:Y:S02]  /*5fb0*/  CS2R R68, SRZ ;  /* 0x0000000000447805 */ /* 0x000fe4000001ff00 */
[----:B------:R-:W-:Y:S01]  /*5fc0*/  CS2R R76, SRZ ;  /* 0x00000000004c7805 */ /* 0x000fe2000001ff00 */
[----:B------:R-:W-:Y:S06]  /*5fd0*/  @P1 BRA `(.L_x_102) ;  /* 0x00000000000c1947 */ /* 0x000fec0003800000 */
[----:B------:R-:W-:Y:S04]  /*5fe0*/  SHF.L.U32 R3, R97, 0x1f, RZ ;  /* 0x0000001f61037819 */ /* 0x000fe800000006ff */
[----:B------:R-:W1:Y:S02]  /*5ff0*/  SYNCS.PHASECHK.TRANS64.TRYWAIT P1, [UR48+0xa0], R3 ;  /* 0x0000a003ff0075a7 */ /* 0x000e640008021130 */
[----:B-1----:R-:W-:Y:S05]  /*6000*/  @!P1 BRA `(.L_x_103) ;  /* 0x0000003c00cc9947 */ /* 0x002fea0003800000 */
.L_x_102:
[----:B------:R-:W-:Y:S05]  /*6010*/  BSYNC B0 ;  /* 0x0000000000007941 */ /* 0x000fea0003800000 */
.L_x_101:
[----:B------:R-:W-:Y:S01]  /*6020*/  ISETP.NE.AND P1, PT, R67, RZ, PT ;  /* 0x000000ff4300720c */ /* 0x000fe20003f25270 */
[----:B------:R-:W-:Y:S11]  /*6030*/  HFMA2 R65, -RZ, RZ, 0, 5.9604644775390625e-08 ;  /* 0x00000001ff417431 */ /* 0x000ff600000001ff */
[----:B------:R-:W-:Y:S01]  /*6040*/  @!UPT UIADD3 URZ, UPT, UPT, URZ, URZ, URZ ;  /* 0x000000fffffff290 */ /* 0x000fe2000fffe0ff */
[----:B------:R3:W1:Y:S04]  /*6050*/  @P1 LDS.128 R56, [R100] ;  /* 0x0000000064381984 */ /* 0x0006680000000c00 */
[----:B------:R3:W1:Y:S04]  /*6060*/  @P1 LDS.128 R60, [R99+0x10] ;  /* 0x00001000633c1984 */ /* 0x0006680000000c00 */
[----:B------:R3:W1:Y:S04]  /*6070*/  @P1 LDS.128 R68, [R98+0x20] ;  /* 0x0000200062441984 */ /* 0x0006680000000c00 */
[----:B------:R3:W1:Y:S02]  /*6080*/  @P1 LDS.128 R76, [R106+0x30] ;  /* 0x000030006a4c1984 */ /* 0x0006640000000c00 */
.L_x_100:
[----:B------:R-:W-:Y:S05]  /*6090*/  BSYNC B1 ;  /* 0x0000000000017941 */ /* 0x000fea0003800000 */
.L_x_99:
[----:B-1----:R-:W-:Y:S04]  /*60a0*/  SHF.R.U32.HI R2, RZ, 0x15, R48 ;  /* 0x00000015ff027819 */ /* 0x002fe80000011630 */
[----:B------:R-:W-:Y:S01]  /*60b0*/  LOP3.LUT P1, RZ, R2, 0x3, R92, 0x48, !PT ;  /* 0x0000000302ff7812 */ /* 0x000fe2000782485c */
[----:B------:R-:W-:Y:S01]  /*60c0*/  @!UPT UIADD3 URZ, UPT, UPT, URZ, URZ, URZ ;  /* 0x000000fffffff290 */ /* 0x000fe2000fffe0ff */
[----:B----4-:R-:W-:Y:S11]  /*60d0*/  @P0 BRA `(.L_x_104) ;  /* 0x0000000000080947 */ /* 0x010ff60003800000 */
[----:B------:R-:W1:Y:S02]  /*60e0*/  SYNCS.PHASECHK.TRANS64.TRYWAIT P0, [R64+URZ+0x110], R0 ;  /* 0x00011000400075a7 */ /* 0x000e6400080011ff */
[----:B-1----:R-:W-:Y:S05]  /*60f0*/  @!P0 BRA `(.L_x_105) ;  /* 0x0000003c00a88947 */ /* 0x002fea0003800000 */
.L_x_104:
[----:B------:R-:W-:Y:S05]  /*6100*/  @!P1 BRA `(.L_x_106) ;  /* 0x0000000000409947 */ /* 0x000fea0003800000 */
[----:B------:R-:W4:Y:S01]  /*6110*/  LDCU.64 UR8, c[0x4][0x70] ;  /* 0x01000e00ff0877ac */ /* 0x000f220008000a00 */
[----:B------:R-:W-:Y:S01]  /*6120*/  MOV R3, 0x0 ;  /* 0x0000000000037802 */ /* 0x000fe20000000f00 */
[----:B------:R-:W-:Y:S02]  /*6130*/  HFMA2 R12, -RZ, RZ, 0, 5.9604644775390625e-08 ;  /* 0x00000001ff0c7431 */ /* 0x000fe400000001ff */
[----:B------:R-:W-:Y:S02]  /*6140*/  IMAD.MOV.U32 R8, RZ, RZ, 0x192 ;  /* 0x00000192ff087424 */ /* 0x000fe400078e00ff */
[----:B------:R-:W-:Y:S01]  /*6150*/  IMAD.MOV.U32 R13, RZ, RZ, RZ ;  /* 0x000000ffff0d7224 */ /* 0x000fe200078e00ff */
[----:B------:R-:W5:Y:S01]  /*6160*/  LDCU.64 UR6, c[0x4][0x78] ;  /* 0x01000f00ff0677ac */ /* 0x000f620008000a00 */
[----:B------:R-:W1:Y:S01]  /*6170*/  LDC.64 R2, c[0x4][R3] ;  /* 0x0100000003027b82 */ /* 0x000e620000000a00 */
[----:B------:R-:W2:Y:S01]  /*6180*/  LDCU.64 UR4, c[0x4][0x10] ;  /* 0x01000200ff0477ac */ /* 0x000ea20008000a00 */
[----:B----4-:R-:W-:Y:S01]  /*6190*/  MOV R5, UR9 ;  /* 0x0000000900057c02 */ /* 0x010fe20008000f00 */
[----:B------:R-:W-:Y:S01]  /*61a0*/  IMAD.U32 R4, RZ, RZ, UR8 ;  /* 0x00000008ff047e24 */ /* 0x000fe2000f8e00ff */
[----:B-----5:R-:W-:Y:S01]  /*61b0*/  MOV R7, UR7 ;  /* 0x0000000700077c02 */ /* 0x020fe20008000f00 */
[----:B------:R-:W-:Y:S01]  /*61c0*/  IMAD.U32 R6, RZ, RZ, UR6 ;  /* 0x00000006ff067e24 */ /* 0x000fe2000f8e00ff */
[----:B--2---:R-:W-:Y:S01]  /*61d0*/  MOV R11, UR5 ;  /* 0x00000005000b7c02 */ /* 0x004fe20008000f00 */
[----:B------:R-:W-:Y:S02]  /*61e0*/  IMAD.U32 R10, RZ, RZ, UR4 ;  /* 0x00000004ff0a7e24 */ /* 0x000fe4000f8e00ff */
[----:B------:R-:W-:Y:S07]  /*61f0*/  LEPC R20, `(.L_x_106) ;  /* 0x000000001014794e */ /* 0x000fee0000000000 */
[----:B-1-3--:R-:W-:Y:S05]  /*6200*/  CALL.ABS.NOINC R2 ;  /* 0x0000000002007343 */ /* 0x00afea0003c00000 */
.L_x_106:
[----:B------:R-:W-:Y:S01]  /*6210*/  SHF.L.U32 R50, R56, 0x10, RZ ;  /* 0x0000001038327819 */ /* 0x000fe200000006ff */
[----:B------:R-:W-:Y:S05]  /*6220*/  WARPSYNC.ALL ;  /* 0x0000000000007948 */ /* 0x000fea0003800000 */
[----:B------:R-:W-:Y:S01]  /*6230*/  R2UR UR4, R48 ;  /* 0x00000000300472ca */ /* 0x000fe200000e0000 */
[----:B------:R-:W-:Y:S01]  /*6240*/  BSSY.RECONVERGENT B0, `(.L_x_107) ;  /* 0x0000088000007945 */ /* 0x000fe20003800200 */
[----:B------:R-:W-:Y:S02]  /*6250*/  LOP3.LUT R51, R56, 0xffff0000, RZ, 0xc0, !PT ;  /* 0xffff000038337812 */ /* 0x000fe400078ec0ff */
[----:B------:R-:W-:Y:S02]  /*6260*/  SHF.L.U32 R52, R57, 0x10, RZ ;  /* 0x0000001039347819 */ /* 0x000fe400000006ff */
[----:B------:R-:W-:Y:S07]  /*6270*/  ISETP.NE.AND P0, PT, R102, RZ, PT ;  /* 0x000000ff6600720c */ /* 0x000fee0003f05270 */
[----:B------:R-:W1:Y:S02]  /*6280*/  LDTM.x32 R4, tmem[UR4] ;  /* 0x00000004000479ee */ /* 0x000e6400082c0000 */
[C---:B-12---:R-:W-:Y:S01]  /*6290*/  FMUL R0, R47.reuse, R4 ;  /* 0x000000042f007220 */ /* 0x046fe20000400000 */
[C---:B------:R-:W-:Y:S01]  /*62a0*/  FMUL R2, R47.reuse, R5 ;  /* 0x000000052f027220 */ /* 0x040fe20000400000 */
[C---:B------:R-:W-:Y:S01]  /*62b0*/  FMUL R4, R47.reuse, R8 ;  /* 0x000000082f047220 */ /* 0x040fe20000400000 */
[C---:B------:R-:W-:Y:S01]  /*62c0*/  FMUL R3, R47.reuse, R6 ;  /* 0x000000062f037220 */ /* 0x040fe20000400000 */
[C---:B------:R-:W-:Y:S01]  /*62d0*/  FMUL R5, R47.reuse, R9 ;  /* 0x000000092f057220 */ /* 0x040fe20000400000 */
[C---:B------:R-:W-:Y:S01]  /*62e0*/  FMUL R8, R47.reuse, R12 ;  /* 0x0000000c2f087220 */ /* 0x040fe20000400000 */
[C---:B------:R-:W-:Y:S01]  /*62f0*/  FMUL R6, R47.reuse, R10 ;  /* 0x0000000a2f067220 */ /* 0x040fe20000400000 */
[C---:B------:R-:W-:Y:S01]  /*6300*/  FMUL R9, R47.reuse, R13 ;  /* 0x0000000d2f097220 */ /* 0x040fe20000400000 */
[----:B------:R-:W-:Y:S01]  /*6310*/  FMUL R12, R47, R16 ;  /* 0x000000102f0c7220 */ /* 0x000fe20000400000 */
[----:B------:R-:W-:Y:S01]  /*6320*/  FFMA R0, R49, R50, R0 ;  /* 0x0000003231007223 */ /* 0x000fe20000000000 */
[C---:B------:R-:W-:Y:S01]  /*6330*/  FMUL R10, R47.reuse, R14 ;  /* 0x0000000e2f0a7220 */ /* 0x040fe20000400000 */
[C---:B------:R-:W-:Y:S01]  /*6340*/  FMUL R13, R47.reuse, R17 ;  /* 0x000000112f0d7220 */ /* 0x040fe20000400000 */
[----:B------:R-:W-:Y:S01]  /*6350*/  FMUL R16, R47, R20 ;  /* 0x000000142f107220 */ /* 0x000fe20000400000 */
[----:B------:R-:W-:Y:S01]  /*6360*/  FFMA R2, R49, R51, R2 ;  /* 0x0000003331027223 */ /* 0x000fe20000000002 */
[C---:B------:R-:W-:Y:S01]  /*6370*/  FMUL R14, R47.reuse, R18 ;  /* 0x000000122f0e7220 */ /* 0x040fe20000400000 */
        /* <DEDUP_REMOVED lines=8> */
[----:B------:R-:W-:Y:S01]  /*6400*/  LOP3.LUT R32, R57, 0xffff0000, RZ, 0xc0, !PT ;  /* 0xffff000039207812 */ /* 0x000fe200078ec0ff */
[C---:B------:R-:W-:Y:S01]  /*6410*/  FMUL R26, R47.reuse, R30 ;  /* 0x0000001e2f1a7220 */ /* 0x040fe20000400000 */
[----:B------:R-:W-:Y:S01]  /*6420*/  FMUL R29, R47, R33 ;  /* 0x000000212f1d7220 */ /* 0x000fe20000400000 */
[----:B------:R-:W-:Y:S01]  /*6430*/  SHF.L.U32 R33, R58, 0x10, RZ ;  /* 0x000000103a217819 */ /* 0x000fe200000006ff */
[----:B------:R-:W-:Y:S01]  /*6440*/  FFMA R3, R49, R52, R3 ;  /* 0x0000003431037223 */ /* 0x000fe20000000003 */
[----:B------:R-:W-:Y:S01]  /*6450*/  F2FP.BF16.F32.PACK_AB R52, R2, R0 ;  /* 0x000000000234723e */ /* 0x000fe200000010ff */
[----:B------:R-:W-:Y:S01]  /*6460*/  FMUL R7, R47, R7 ;  /* 0x000000072f077220 */ /* 0x000fe20000400000 */
[----:B------:R-:W-:Y:S01]  /*6470*/  SHF.L.U32 R0, R59, 0x10, RZ ;  /* 0x000000103b007819 */ /* 0x000fe200000006ff */
[----:B------:R-:W-:Y:S01]  /*6480*/  FMUL R30, R47, R34 ;  /* 0x000000222f1e7220 */ /* 0x000fe20000400000 */
[----:B------:R-:W-:Y:S01]  /*6490*/  LOP3.LUT R34, R58, 0xffff0000, RZ, 0xc0, !PT ;  /* 0xffff00003a227812 */ /* 0x000fe200078ec0ff */
[----:B------:R-:W-:Y:S01]  /*64a0*/  FFMA R7, R49, R32, R7 ;  /* 0x0000002031077223 */ /* 0x000fe20000000007 */
[----:B------:R-:W-:Y:S01]  /*64b0*/  LOP3.LUT R2, R59, 0xffff0000, RZ, 0xc0, !PT ;  /* 0xffff00003b027812 */ /* 0x000fe200078ec0ff */
[----:B------:R-:W-:Y:S01]  /*64c0*/  FFMA R4, R49, R33, R4 ;  /* 0x0000002131047223 */ /* 0x000fe20000000004 */
[----:B------:R-:W-:Y:S01]  /*64d0*/  FMUL R11, R47, R11 ;  /* 0x0000000b2f0b7220 */ /* 0x000fe20000400000 */
[----:B------:R-:W-:Y:S01]  /*64e0*/  FFMA R5, R49, R34, R5 ;  /* 0x0000002231057223 */ /* 0x000fe20000000005 */
[----:B------:R-:W-:Y:S01]  /*64f0*/  F2FP.BF16.F32.PACK_AB R53, R7, R3 ;  /* 0x000000030735723e */ /* 0x000fe200000010ff */
[C---:B------:R-:W-:Y:S01]  /*6500*/  FFMA R6, R49.reuse, R0, R6 ;  /* 0x0000000031067223 */ /* 0x040fe20000000006 */
[C---:B------:R-:W-:Y:S01]  /*6510*/  SHF.L.U32 R0, R60.reuse, 0x10, RZ ;  /* 0x000000103c007819 */ /* 0x040fe200000006ff */
[----:B------:R-:W-:Y:S01]  /*6520*/  FFMA R11, R49, R2, R11 ;  /* 0x00000002310b7223 */ /* 0x000fe2000000000b */
[----:B------:R-:W-:Y:S01]  /*6530*/  LOP3.LUT R2, R60, 0xffff0000, RZ, 0xc0, !PT ;  /* 0xffff00003c027812 */ /* 0x000fe200078ec0ff */
[----:B------:R-:W-:Y:S01]  /*6540*/  FMUL R15, R47, R15 ;  /* 0x0000000f2f0f7220 */ /* 0x000fe20000400000 */
[----:B------:R-:W-:Y:S01]  /*6550*/  SHF.L.U32 R3, R61, 0x10, RZ ;  /* 0x000000103d037819 */ /* 0x000fe200000006ff */
[----:B------:R-:W-:Y:S01]  /*6560*/  FFMA R8, R49, R0, R8 ;  /* 0x0000000031087223 */ /* 0x000fe20000000008 */
[----:B------:R-:W-:Y:S01]  /*6570*/  LOP3.LUT R0, R61, 0xffff0000, RZ, 0xc0, !PT ;  /* 0xffff00003d007812 */ /* 0x000fe200078ec0ff */
[C---:B------:R-:W-:Y:S01]  /*6580*/  FFMA R9, R49.reuse, R2, R9 ;  /* 0x0000000231097223 */ /* 0x040fe20000000009 */
[C---:B------:R-:W-:Y:S01]  /*6590*/  SHF.L.U32 R2, R62.reuse, 0x10, RZ ;  /* 0x000000103e027819 */ /* 0x040fe200000006ff */
[----:B------:R-:W-:Y:S01]  /*65a0*/  FFMA R10, R49, R3, R10 ;  /* 0x00000003310a7223 */ /* 0x000fe2000000000a */
[----:B------:R-:W-:Y:S01]  /*65b0*/  SHF.L.U32 R3, R63, 0x10, RZ ;  /* 0x000000103f037819 */ /* 0x000fe200000006ff */
[C---:B------:R-:W-:Y:S01]  /*65c0*/  FFMA R15, R49.reuse, R0, R15 ;  /* 0x00000000310f7223 */ /* 0x040fe2000000000f */
[----:B------:R-:W-:Y:S01]  /*65d0*/  LOP3.LUT R0, R62, 0xffff0000, RZ, 0xc0, !PT ;  /* 0xffff00003e007812 */ /* 0x000fe200078ec0ff */
[----:B------:R-:W-:Y:S01]  /*65e0*/  FFMA R12, R49, R2, R12 ;  /* 0x00000002310c7223 */ /* 0x000fe2000000000c */
[C---:B------:R-:W-:Y:S01]  /*65f0*/  SHF.L.U32 R2, R68.reuse, 0x10, RZ ;  /* 0x0000001044027819 */ /* 0x040fe200000006ff */
[----:B------:R-:W-:Y:S01]  /*6600*/  FMUL R19, R47, R19 ;  /* 0x000000132f137220 */ /* 0x000fe20000400000 */
[----:B------:R-:W-:Y:S01]  /*6610*/  F2FP.BF16.F32.PACK_AB R54, R5, R4 ;  /* 0x000000040536723e */ /* 0x000fe200000010ff */
[----:B------:R-:W-:Y:S01]  /*6620*/  FFMA R13, R49, R0, R13 ;  /* 0x00000000310d7223 */ /* 0x000fe2000000000d */
[----:B------:R-:W-:Y:S01]  /*6630*/  LOP3.LUT R0, R63, 0xffff0000, RZ, 0xc0, !PT ;  /* 0xffff00003f007812 */ /* 0x000fe200078ec0ff */
[----:B------:R-:W-:Y:S01]  /*6640*/  FFMA R14, R49, R3, R14 ;  /* 0x00000003310e7223 */ /* 0x000fe2000000000e */
[----:B------:R-:W-:Y:S01]  /*6650*/  LOP3.LUT R3, R68, 0xffff0000, RZ, 0xc0, !PT ;  /* 0xffff000044037812 */ /* 0x000fe200078ec0ff */
[----:B------:R-:W-:Y:S01]  /*6660*/  FMUL R23, R47, R23 ;  /* 0x000000172f177220 */ /* 0x000fe20000400000 */
[----:B------:R-:W-:Y:S01]  /*6670*/  F2FP.BF16.F32.PACK_AB R55, R11, R6 ;  /* 0x000000060b37723e */ /* 0x000fe200000010ff */
[----:B------:R-:W-:Y:S01]  /*6680*/  FFMA R19, R49, R0, R19 ;  /* 0x0000000031137223 */ /* 0x000fe20000000013 */
[----:B------:R-:W-:Y:S01]  /*6690*/  SHF.L.U32 R0, R69, 0x10, RZ ;  /* 0x0000001045007819 */ /* 0x000fe200000006ff */
[----:B------:R-:W-:Y:S01]  /*66a0*/  FFMA R16, R49, R2, R16 ;  /* 0x0000000231107223 */ /* 0x000fe20000000010 */
[----:B------:R-:W-:Y:S01]  /*66b0*/  LOP3.LUT R2, R69, 0xffff0000, RZ, 0xc0, !PT ;  /* 0xffff000045027812 */ /* 0x000fe200078ec0ff */
[----:B------:R-:W-:Y:S01]  /*66c0*/  FFMA R17, R49, R3, R17 ;  /* 0x0000000331117223 */ /* 0x000fe20000000011 */
[----:B------:R-:W-:Y:S01]  /*66d0*/  SHF.L.U32 R3, R71, 0x10, RZ ;  /* 0x0000001047037819 */ /* 0x000fe200000006ff */
[----:B------:R-:W-:Y:S01]  /*66e0*/  FFMA R18, R49, R0, R18 ;  /* 0x0000000031127223 */ /* 0x000fe20000000012 */
[C---:B------:R-:W-:Y:S01]  /*66f0*/  SHF.L.U32 R0, R70.reuse, 0x10, RZ ;  /* 0x0000001046007819 */ /* 0x040fe200000006ff */
[----:B------:R1:W-:Y:S01]  /*6700*/  STS.128 [R100], R52 ;  /* 0x0000003464007388 */ /* 0x0003e20000000c00 */
[----:B------:R-:W-:Y:S01]  /*6710*/  F2FP.BF16.F32.PACK_AB R8, R9, R8 ;  /* 0x000000080908723e */ /* 0x000fe200000010ff */
[C---:B------:R-:W-:Y:S01]  /*6720*/  FFMA R23, R49.reuse, R2, R23 ;  /* 0x0000000231177223 */ /* 0x040fe20000000017 */
[----:B------:R-:W-:Y:S01]  /*6730*/  LOP3.LUT R2, R70, 0xffff0000, RZ, 0xc0, !PT ;  /* 0xffff000046027812 */ /* 0x000fe200078ec0ff */
[----:B------:R-:W-:Y:S01]  /*6740*/  FFMA R20, R49, R0, R20 ;  /* 0x0000000031147223 */ /* 0x000fe20000000014 */
[----:B------:R-:W-:Y:S01]  /*6750*/  LOP3.LUT R0, R71, 0xffff0000, RZ, 0xc0, !PT ;  /* 0xffff000047007812 */ /* 0x000fe200078ec0ff */
[----:B------:R-:W-:Y:S01]  /*6760*/  FMUL R27, R47, R27 ;  /* 0x0000001b2f1b7220 */ /* 0x000fe20000400000 */
[----:B------:R-:W-:Y:S01]  /*6770*/  F2FP.BF16.F32.PACK_AB R9, R15, R10 ;  /* 0x0000000a0f09723e */ /* 0x000fe200000010ff */
[C---:B------:R-:W-:Y:S01]  /*6780*/  FFMA R21, R49.reuse, R2, R21 ;  /* 0x0000000231157223 */ /* 0x040fe20000000015 */
[C---:B------:R-:W-:Y:S01]  /*6790*/  FFMA R22, R49.reuse, R3, R22 ;  /* 0x0000000331167223 */ /* 0x040fe20000000016 */
[----:B------:R-:W-:Y:S01]  /*67a0*/  FFMA R27, R49, R0, R27 ;  /* 0x00000000311b7223 */ /* 0x000fe2000000001b */
[C---:B------:R-:W-:Y:S01]  /*67b0*/  SHF.L.U32 R2, R76.reuse, 0x10, RZ ;  /* 0x000000104c027819 */ /* 0x040fe200000006ff */
[C---:B------:R-:W-:Y:S01]  /*67c0*/  FMUL R31, R47.reuse, R31 ;  /* 0x0000001f2f1f7220 */ /* 0x040fe20000400000 */
[----:B------:R-:W-:Y:S01]  /*67d0*/  LOP3.LUT R0, R76, 0xffff0000, RZ, 0xc0, !PT ;  /* 0xffff00004c007812 */ /* 0x000fe200078ec0ff */
[----:B------:R-:W-:Y:S01]  /*67e0*/  FMUL R35, R47, R35 ;  /* 0x000000232f237220 */ /* 0x000fe20000400000 */
[----:B------:R-:W-:Y:S01]  /*67f0*/  SHF.L.U32 R3, R77, 0x10, RZ ;  /* 0x000000104d037819 */ /* 0x000fe200000006ff */
[----:B------:R-:W-:Y:S01]  /*6800*/  FFMA R24, R49, R2, R24 ;  /* 0x0000000231187223 */ /* 0x000fe20000000018 */
[----:B------:R-:W-:Y:S01]  /*6810*/  F2FP.BF16.F32.PACK_AB R10, R13, R12 ;  /* 0x0000000c0d0a723e */ /* 0x000fe200000010ff */
[----:B------:R-:W-:Y:S01]  /*6820*/  FFMA R25, R49, R0, R25 ;  /* 0x0000000031197223 */ /* 0x000fe20000000019 */
[----:B------:R-:W-:Y:S01]  /*6830*/  F2FP.BF16.F32.PACK_AB R11, R19, R14 ;  /* 0x0000000e130b723e */ /* 0x000fe200000010ff */
[----:B------:R-:W-:Y:S01]  /*6840*/  FFMA R26, R49, R3, R26 ;  /* 0x00000003311a7223 */ /* 0x000fe2000000001a */
[----:B------:R-:W-:Y:S02]  /*6850*/  LOP3.LUT R0, R77, 0xffff0000, RZ, 0xc0, !PT ;  /* 0xffff00004d007812 */ /* 0x000fe400078ec0ff */
[C---:B------:R-:W-:Y:S01]  /*6860*/  SHF.L.U32 R2, R78.reuse, 0x10, RZ ;  /* 0x000000104e027819 */ /* 0x040fe200000006ff */
[----:B------:R1:W-:Y:S01]  /*6870*/  STS.128 [R99+0x10], R8 ;  /* 0x0000100863007388 */ /* 0x0003e20000000c00 */
[----:B------:R-:W-:Y:S01]  /*6880*/  LOP3.LUT R3, R78, 0xffff0000, RZ, 0xc0, !PT ;  /* 0xffff00004e037812 */ /* 0x000fe200078ec0ff */
[----:B------:R-:W-:Y:S01]  /*6890*/  FFMA R31, R49, R0, R31 ;  /* 0x00000000311f7223 */ /* 0x000fe2000000001f */
[----:B------:R-:W-:Y:S01]  /*68a0*/  SHF.L.U32 R4, R79, 0x10, RZ ;  /* 0x000000104f047819 */ /* 0x000fe200000006ff */
[----:B------:R-:W-:Y:S01]  /*68b0*/  FFMA R28, R49, R2, R28 ;  /* 0x00000002311c7223 */ /* 0x000fe2000000001c */
[----:B------:R-:W-:Y:S01]  /*68c0*/  F2FP.BF16.F32.PACK_AB R16, R17, R16 ;  /* 0x000000101110723e */ /* 0x000fe200000010ff */
[----:B------:R-:W-:Y:S01]  /*68d0*/  FFMA R29, R49, R3, R29 ;  /* 0x00000003311d7223 */ /* 0x000fe2000000001d */
[----:B------:R-:W-:Y:S01]  /*68e0*/  LOP3.LUT R5, R79, 0xffff0000, RZ, 0xc0, !PT ;  /* 0xffff00004f057812 */ /* 0x000fe200078ec0ff */
[----:B------:R-:W-:Y:S01]  /*68f0*/  FFMA R30, R49, R4, R30 ;  /* 0x00000004311e7223 */ /* 0x000fe2000000001e */
[----:B------:R-:W-:Y:S02]  /*6900*/  F2FP.BF16.F32.PACK_AB R17, R23, R18 ;  /* 0x000000121711723e */ /* 0x000fe400000010ff */
[----:B------:R-:W-:Y:S01]  /*6910*/  F2FP.BF16.F32.PACK_AB R18, R21, R20 ;  /* 0x000000141512723e */ /* 0x000fe200000010ff */
[----:B------:R-:W-:Y:S01]  /*6920*/  FFMA R35, R49, R5, R35 ;  /* 0x0000000531237223 */ /* 0x000fe20000000023 */
[----:B------:R-:W-:Y:S02]  /*6930*/  F2FP.BF16.F32.PACK_AB R19, R27, R22 ;  /* 0x000000161b13723e */ /* 0x000fe400000010ff */
[----:B------:R-:W-:Y:S02]  /*6940*/  F2FP.BF16.F32.PACK_AB R24, R25, R24 ;  /* 0x000000181918723e */ /* 0x000fe400000010ff */
[----:B------:R-:W-:Y:S01]  /*6950*/  F2FP.BF16.F32.PACK_AB R25, R31, R26 ;  /* 0x0000001a1f19723e */ /* 0x000fe200000010ff */
[----:B------:R1:W-:Y:S01]  /*6960*/  STS.128 [R98+0x20], R16 ;  /* 0x0000201062007388 */ /* 0x0003e20000000c00 */
[----:B------:R-:W-:Y:S02]  /*6970*/  F2FP.BF16.F32.PACK_AB R26, R29, R28 ;  /* 0x0000001c1d1a723e */ /* 0x000fe400000010ff */
[----:B------:R-:W-:Y:S05]  /*6980*/  F2FP.BF16.F32.PACK_AB R27, R35, R30 ;  /* 0x0000001e231b723e */ /* 0x000fea00000010ff */
[----:B------:R1:W-:Y:S01]  /*6990*/  STS.128 [R106+0x30], R24 ;  /* 0x000030186a007388 */ /* 0x0003e20000000c00 */
[----:B------:R-:W-:Y:S01]  /*69a0*/  @!PT LDS RZ, [RZ] ;  /* 0x00000000fffff984 */ /* 0x000fe20000000800 */
[----:B------:R-:W-:Y:S01]  /*69b0*/  @!PT LDS RZ, [RZ] ;  /* 0x00000000fffff984 */ /* 0x000fe20000000800 */
[----:B------:R-:W-:Y:S01]  /*69c0*/  @!PT LDS RZ, [RZ] ;  /* 0x00000000fffff984 */ /* 0x000fe20000000800 */
[----:B------:R-:W-:Y:S01]  /*69d0*/  @!PT LDS RZ, [RZ] ;  /* 0x00000000fffff984 */ /* 0x000fe20000000800 */
[----:B------:R2:W-:Y:S07]  /*69e0*/  MEMBAR.ALL.CTA ;  /* 0x0000000000007992 */ /* 0x0005ee0000008000 */
[----:B--2---:R-:W2:Y:S02]  /*69f0*/  FENCE.VIEW.ASYNC.S ;  /* 0x00000000000073c6 */ /* 0x004ea40000000000 */
[----:B--2---:R-:W-:Y:S06]  /*6a00*/  BAR.SYNC.DEFER_BLOCKING 0x1, 0x80 ;  /* 0x0042000000007b1d */ /* 0x004fec0000010000 */
[----:B------:R-:W-:Y:S05]  /*6a10*/  @P0 BRA `(.L_x_108) ;  /* 0x0000000000280947 */ /* 0x000fea0003800000 */
[----:B------:R-:W-:Y:S02]  /*6a20*/  UIADD3 UR4, UPT, UPT, UR48, 0x200, URZ ;  /* 0x0000020030047890 */ /* 0x000fe4000fffe0ff */
[----:B------:R-:W-:Y:S01]  /*6a30*/  UIADD3 UR6, UP0, UPT, UR52, 0xa80, URZ ;  /* 0x00000a8034067890 */ /* 0x000fe2000ff1e0ff */
[----:B------:R-:W-:Y:S03]  /*6a40*/  UMOV UR43, UR36 ;  /* 0x00000024002b7c82 */ /* 0x000fe60008000000 */
[----:B------:R-:W-:Y:S01]  /*6a50*/  MOV R93, UR4 ;  /* 0x00000004005d7c02 */ /* 0x000fe20008000f00 */
[----:B------:R-:W-:Y:S03]  /*6a60*/  UIADD3.X UR7, UPT, UPT, URZ, UR53, URZ, UP0, !UPT ;  /* 0x00000035ff077290 */ /* 0x000fe600087fe4ff */
[----:B------:R-:W-:Y:S11]  /*6a70*/  R2UR UR40, R93 ;  /* 0x000000005d2872ca */ /* 0x000ff600000e0000 */
[----:B------:R-:W-:Y:S02]  /*6a80*/  @!UPT UIADD3 URZ, UPT, UPT, URZ, URZ, URZ ;  /* 0x000000fffffff290 */ /* 0x000fe4000fffe0ff */
[----:B------:R2:W-:Y:S01]  /*6a90*/  UTMASTG.3D [UR40], [UR6] ;  /* 0x00000028060073b5 */ /* 0x0005e20008010000 */
[----:B------:R0:W-:Y:S01]  /*6aa0*/  UTMACMDFLUSH ;  /* 0x00000000000079b7 */ /* 0x0001e20000000000 */
[----:B--2---:R-:W-:Y:S04]  /*6ab0*/  DEPBAR.LE SB0, 0x1 ;  /* 0x000080400000791a */ /* 0x004fe80000000000 */
.L_x_108:
[----:B------:R-:W-:Y:S05]  /*6ac0*/  BSYNC.RECONVERGENT B0 ;  /* 0x0000000000007941 */ /* 0x000fea0003800200 */
.L_x_107:
[----:B------:R-:W-:Y:S01]  /*6ad0*/  BAR.SYNC.DEFER_BLOCKING 0x1, 0x80 ;  /* 0x0042000000007b1d */ /* 0x000fe20000010000 */
[----:B------:R-:W-:Y:S01]  /*6ae0*/  ISETP.NE.AND P1, PT, R107, RZ, PT ;  /* 0x000000ff6b00720c */ /* 0x000fe20003f25270 */
[----:B------:R-:W-:Y:S01]  /*6af0*/  UISETP.NE.AND UP0, UPT, UR49, URZ, UPT ;  /* 0x000000ff3100728c */ /* 0x000fe2000bf05270 */
[----:B------:R-:W-:Y:S11]  /*6b00*/  LEA R2, R65, UR48, 0x3 ;  /* 0x0000003041027c11 */ /* 0x000ff6000f8e18ff */
[----:B------:R-:W-:Y:S01]  /*6b10*/  @P1 SHF.L.U32 R3, R97, 0x1f, RZ ;  /* 0x0000001f61031819 */ /* 0x000fe200000006ff */
[----:B------:R-:W-:Y:S06]  /*6b20*/  BRA.U !UP0, `(.L_x_109) ;  /* 0x0000000108247547 */ /* 0x000fec000b800000 */
[----:B------:R-:W-:Y:S01]  /*6b30*/  IMAD.U32 R4, RZ, RZ, UR51 ;  /* 0x00000033ff047e24 */ /* 0x000fe2000f8e00ff */
[----:B------:R-:W-:Y:S01]  /*6b40*/  MOV R0, UR37 ;  /* 0x0000002500007c02 */ /* 0x000fe20008000f00 */
[----:B------:R-:W-:Y:S03]  /*6b50*/  UIADD3 UR51, UPT, UPT, UR51, 0x1, URZ ;  /* 0x0000000133337890 */ /* 0x000fe6000fffe0ff */
[----:B------:R-:W-:Y:S01]  /*6b60*/  @P1 LEA R4, R4, UR48, 0x3 ;  /* 0x0000003004041c11 */ /* 0x000fe2000f8e18ff */
[----:B------:R-:W-:Y:S04]  /*6b70*/  UISETP.NE.AND UP0, UPT, UR51, 0x4, UPT ;  /* 0x000000043300788c */ /* 0x000fe8000bf05270 */
[----:B------:R-:W-:Y:S01]  /*6b80*/  @P1 VIADD R4, R4, 0xc0 ;  /* 0x000000c004041836 */ /* 0x000fe20000000000 */
[----:B------:R-:W-:Y:S04]  /*6b90*/  USEL UR51, UR51, URZ, UP0 ;  /* 0x000000ff33337287 */ /* 0x000fe80008000000 */
[----:B------:R-:W-:Y:S04]  /*6ba0*/  @P1 PRMT R0, R0, 0x654, R4 ;  /* 0x0000065400001816 */ /* 0x000fe80000000004 */
[----:B------:R2:W-:Y:S04]  /*6bb0*/  @P1 SYNCS.ARRIVE.TRANS64.RED.A1T0 RZ, [R0+URZ], RZ ;  /* 0x000000ff00ff19a7 */ /* 0x0005e800081004ff */
.L_x_109:
[----:B------:R-:W4:Y:S01]  /*6bc0*/  @P1 SYNCS.PHASECHK.TRANS64.TRYWAIT P0, [R2+URZ+0xa0], R3 ;  /* 0x0000a003020015a7 */ /* 0x000f2200080011ff */
[----:B------:R-:W-:Y:S01]  /*6bd0*/  BSSY B1, `(.L_x_110) ;  /* 0x0000016000017945 */ /* 0x000fe20003800000 */
[----:B----4-:R-:W-:Y:S03]  /*6be0*/  @P1 SEL R66, RZ, 0x1, !P0 ;  /* 0x00000001ff421807 */ /* 0x010fe60004000000 */
[----:B------:R-:W-:Y:S05]  /*6bf0*/  @!P1 BRA `(.L_x_111) ;  /* 0x00000000004c9947 */ /* 0x000fea0003800000 */
[----:B------:R-:W-:Y:S01]  /*6c00*/  ISETP.NE.AND P0, PT, R66, RZ, PT ;  /* 0x000000ff4200720c */ /* 0x000fe20003f05270 */
[----:B------:R-:W-:Y:S01]  /*6c10*/  BSSY B0, `(.L_x_112) ;  /* 0x000000b000007945 */ /* 0x000fe20003800000 */
[----:B------:R-:W-:Y:S11]  /*6c20*/  ISETP.NE.AND P1, PT, R67, RZ, PT ;  /* 0x000000ff4300720c */ /* 0x000ff60003f25270 */
[----:B------:R-:W-:Y:S02]  /*6c30*/  @!UPT UIADD3 URZ, UPT, UPT, URZ, URZ, URZ ;  /* 0x000000fffffff290 */ /* 0x000fe4000fffe0ff */
[C---:B------:R-:W-:Y:S01]  /*6c40*/  @P1 IMAD R6, R65.reuse, 0x2000, R100 ;  /* 0x0000200041061824 */ /* 0x040fe200078e0264 */
[C---:B------:R-:W-:Y:S01]  /*6c50*/  @P1 LEA R4, R65.reuse, R98, 0xd ;  /* 0x0000006241041211 */ /* 0x040fe200078e68ff */
[C---:B------:R-:W-:Y:S02]  /*6c60*/  @P1 IMAD R5, R65.reuse, 0x2000, R99 ;  /* 0x0000200041051824 */ /* 0x040fe400078e0263 */
[----:B------:R-:W-:Y:S01]  /*6c70*/  @P1 IMAD R3, R65, 0x2000, R106 ;  /* 0x0000200041031824 */ /* 0x000fe200078e026a */
[----:B------:R-:W-:Y:S06]  /*6c80*/  @P0 BRA `(.L_x_113) ;  /* 0x00000000000c0947 */ /* 0x000fec0003800000 */
[----:B--2---:R-:W-:Y:S04]  /*6c90*/  SHF.L.U32 R0, R97, 0x1f, RZ ;  /* 0x0000001f61007819 */ /* 0x004fe800000006ff */
[----:B------:R-:W2:Y:S02]  /*6ca0*/  SYNCS.PHASECHK.TRANS64.TRYWAIT P0, [R2+URZ+0xa0], R0 ;  /* 0x0000a000020075a7 */ /* 0x000ea400080011ff */
[----:B--2---:R-:W-:Y:S05]  /*6cb0*/  @!P0 BRA `(.L_x_114) ;  /* 0x0000003000cc8947 */ /* 0x004fea0003800000 */
.L_x_113:
[----:B------:R-:W-:Y:S05]  /*6cc0*/  BSYNC B0 ;  /* 0x0000000000007941 */ /* 0x000fea0003800000 */
.L_x_112:
[----:B------:R-:W-:Y:S02]  /*6cd0*/  ISETP.NE.AND P0, PT, R67, RZ, PT ;  /* 0x000000ff4300720c */ /* 0x000fe40003f05270 */
[----:B------:R-:W-:Y:S11]  /*6ce0*/  IADD3 R65, PT, PT, R65, 0x1, RZ ;  /* 0x0000000141417810 */ /* 0x000ff60007ffe0ff */
[----:B------:R4:W1:Y:S04]  /*6cf0*/  @P0 LDS.128 R56, [R6] ;  /* 0x0000000006380984 */ /* 0x0008680000000c00 */
[----:B------:R4:W1:Y:S04]  /*6d00*/  @P0 LDS.128 R60, [R5+0x10] ;  /* 0x00001000053c0984 */ /* 0x0008680000000c00 */
[----:B------:R4:W1:Y:S04]  /*6d10*/  @P0 LDS.128 R68, [R4+0x20] ;  /* 0x0000200004440984 */ /* 0x0008680000000c00 */
[----:B------:R4:W1:Y:S02]  /*6d20*/  @P0 LDS.128 R76, [R3+0x30] ;  /* 0x00003000034c0984 */ /* 0x0008640000000c00 */
.L_x_111:
[----:B------:R-:W-:Y:S05]  /*6d30*/  BSYNC B1 ;  /* 0x0000000000017941 */ /* 0x000fea0003800000 */
.L_x_110:
[----:B--2---:R-:W-:Y:S05]  /*6d40*/  VIADD R0, R48, 0x20 ;  /* 0x0000002030007836 */ /* 0x004fea0000000000 */
[----:B------:R-:W-:Y:S04]  /*6d50*/  SHF.R.U32.HI R0, RZ, 0x15, R0 ;  /* 0x00000015ff007819 */ /* 0x000fe80000011600 */
[----:B------:R-:W-:Y:S11]  /*6d60*/  LOP3.LUT P0, RZ, R0, 0x3, R92, 0x48, !PT ;  /* 0x0000000300ff7812 */ /* 0x000ff6000780485c */
[----:B------:R-:W-:Y:S02]  /*6d70*/  @!UPT UIADD3 URZ, UPT, UPT, URZ, URZ, URZ ;  /* 0x000000fffffff290 */ /* 0x000fe4000fffe0ff */
[----:B------:R-:W-:Y:S05]  /*6d80*/  @!P0 BRA `(.L_x_115) ;  /* 0x0000000000408947 */ /* 0x000fea0003800000 */
[----:B------:R-:W2:Y:S01]  /*6d90*/  LDCU.64 UR8, c[0x4][0x70] ;  /* 0x01000e00ff0877ac */ /* 0x000ea20008000a00 */
[----:B----4-:R-:W-:Y:S01]  /*6da0*/  MOV R3, 0x0 ;  /* 0x0000000000037802 */ /* 0x010fe20000000f00 */
[----:B------:R-:W-:Y:S02]  /*6db0*/  HFMA2 R12, -RZ, RZ, 0, 5.9604644775390625e-08 ;  /* 0x00000001ff0c7431 */ /* 0x000fe400000001ff */
[----:B-1----:R-:W-:Y:S02]  /*6dc0*/  IMAD.MOV.U32 R8, RZ, RZ, 0x192 ;  /* 0x00000192ff087424 */ /* 0x002fe400078e00ff */
[----:B------:R-:W-:Y:S01]  /*6dd0*/  IMAD.MOV.U32 R13, RZ, RZ, RZ ;  /* 0x000000ffff0d7224 */ /* 0x000fe200078e00ff */
[----:B------:R-:W1:Y:S01]  /*6de0*/  LDCU.64 UR6, c[0x4][0x78] ;  /* 0x01000f00ff0677ac */ /* 0x000e620008000a00 */
[----:B------:R-:W4:Y:S01]  /*6df0*/  LDC.64 R2, c[0x4][R3] ;  /* 0x0100000003027b82 */ /* 0x000f220000000a00 */
[----:B------:R-:W5:Y:S01]  /*6e00*/  LDCU.64 UR4, c[0x4][0x10] ;  /* 0x01000200ff0477ac */ /* 0x000f620008000a00 */
[----:B--2---:R-:W-:Y:S01]  /*6e10*/  MOV R5, UR9 ;  /* 0x0000000900057c02 */ /* 0x004fe20008000f00 */
[----:B------:R-:W-:Y:S01]  /*6e20*/  IMAD.U32 R4, RZ, RZ, UR8 ;  /* 0x00000008ff047e24 */ /* 0x000fe2000f8e00ff */
[----:B-1----:R-:W-:Y:S01]  /*6e30*/  MOV R7, UR7 ;  /* 0x0000000700077c02 */ /* 0x002fe20008000f00 */
[----:B------:R-:W-:Y:S01]  /*6e40*/  IMAD.U32 R6, RZ, RZ, UR6 ;  /* 0x00000006ff067e24 */ /* 0x000fe2000f8e00ff */
[----:B-----5:R-:W-:Y:S01]  /*6e50*/  MOV R11, UR5 ;  /* 0x00000005000b7c02 */ /* 0x020fe20008000f00 */
[----:B------:R-:W-:Y:S02]  /*6e60*/  IMAD.U32 R10, RZ, RZ, UR4 ;  /* 0x00000004ff0a7e24 */ /* 0x000fe4000f8e00ff */
[----:B------:R-:W-:Y:S07]  /*6e70*/  LEPC R20, `(.L_x_115) ;  /* 0x000000001014794e */ /* 0x000fee0000000000 */
[----:B---34-:R-:W-:Y:S05]  /*6e80*/  CALL.ABS.NOINC R2 ;  /* 0x0000000002007343 */ /* 0x018fea0003c00000 */
.L_x_115:
[----:B------:R-:W-:Y:S01]  /*6e90*/  ISETP.NE.AND P6, PT, R107, RZ, PT ;  /* 0x000000ff6b00720c */ /* 0x000fe20003fc5270 */
[----:B------:R-:W-:Y:S05]  /*6ea0*/  WARPSYNC.ALL ;  /* 0x0000000000007948 */ /* 0x000fea0003800000 */
[----:B------:R-:W-:Y:S01]  /*6eb0*/  R2UR UR4, R48 ;  /* 0x00000000300472ca */ /* 0x000fe200000e0000 */
[----:B------:R-:W-:Y:S01]  /*6ec0*/  BSSY.RECONVERGENT B0, `(.L_x_116) ;  /* 0x000008f000007945 */ /* 0x000fe20003800200 */
[----:B------:R-:W-:Y:S02]  /*6ed0*/  MOV R50, UR51 ;  /* 0x0000003300327c02 */ /* 0x000fe40008000f00 */
[----:B-1--4-:R-:W-:Y:S02]  /*6ee0*/  SHF.L.U32 R3, R56, 0x10, RZ ;  /* 0x0000001038037819 */ /* 0x012fe400000006ff */
[----:B------:R-:W-:Y:S02]  /*6ef0*/  MOV R72, UR37 ;  /* 0x0000002500487c02 */ /* 0x000fe40008000f00 */
[----:B------:R-:W-:Y:S02]  /*6f00*/  @P6 LEA R50, R50, UR48, 0x3 ;  /* 0x0000003032326c11 */ /* 0x000fe4000f8e18ff */
[C---:B------:R-:W-:Y:S02]  /*6f10*/  LOP3.LUT R51, R57.reuse, 0xffff0000, RZ, 0xc0, !PT ;  /* 0xffff000039337812 */ /* 0x040fe400078ec0ff */
[----:B------:R-:W-:Y:S01]  /*6f20*/  @P6 IADD3 R50, PT, PT, R50, 0xc0, RZ ;  /* 0x000000c032326810 */ /* 0x000fe20007ffe0ff */
[----:B------:R-:W1:Y:S01]  /*6f30*/  LDTM.x32 R4, tmem[UR4+0x20] ;  /* 0x00002004000479ee */ /* 0x000e6200082c0000 */
[----:B------:R-:W-:Y:S02]  /*6f40*/  ISETP.NE.AND P0, PT, R102, RZ, PT ;  /* 0x000000ff6600720c */ /* 0x000fe40003f05270 */
[----:B------:R-:W-:Y:S02]  /*6f50*/  @P6 PRMT R72, R72, 0x654, R50 ;  /* 0x0000065448486816 */ /* 0x000fe40000000032 */
[----:B------:R-:W-:Y:S01]  /*6f60*/  SHF.L.U32 R50, R57, 0x10, RZ ;  /* 0x0000001039327819 */ /* 0x000fe200000006ff */
[C---:B-1----:R-:W-:Y:S01]  /*6f70*/  FMUL R0, R47.reuse, R4 ;  /* 0x000000042f007220 */ /* 0x042fe20000400000 */
[----:B------:R-:W-:Y:S01]  /*6f80*/  LOP3.LUT R4, R56, 0xffff0000, RZ, 0xc0, !PT ;  /* 0xffff000038047812 */ /* 0x000fe200078ec0ff */
[C---:B------:R-:W-:Y:S01]  /*6f90*/  FMUL R2, R47.reuse, R5 ;  /* 0x000000052f027220 */ /* 0x040fe20000400000 */
[----:B------:R-:W-:Y:S01]  /*6fa0*/  FMUL R7, R47, R7 ;  /* 0x000000072f077220 */ /* 0x000fe20000400000 */
[----:B------:R-:W-:Y:S01]  /*6fb0*/  FFMA R0, R49, R3, R0 ;  /* 0x0000000331007223 */ /* 0x000fe20000000000 */
[----:B------:R-:W-:Y:S01]  /*6fc0*/  FMUL R3, R47, R6 ;  /* 0x000000062f037220 */ /* 0x000fe20000400000 */
[----:B------:R-:W-:Y:S01]  /*6fd0*/  FFMA R2, R49, R4, R2 ;  /* 0x0000000431027223 */ /* 0x000fe20000000002 */
[C---:B------:R-:W-:Y:S01]  /*6fe0*/  FMUL R4, R47.reuse, R8 ;  /* 0x000000082f047220 */ /* 0x040fe20000400000 */
[C---:B------:R-:W-:Y:S01]  /*6ff0*/  FMUL R8, R47.reuse, R12 ;  /* 0x0000000c2f087220 */ /* 0x040fe20000400000 */
[C---:B------:R-:W-:Y:S01]  /*7000*/  FMUL R12, R47.reuse, R16 ;  /* 0x000000102f0c7220 */ /* 0x040fe20000400000 */
[C---:B------:R-:W-:Y:S01]  /*7010*/  FMUL R16, R47.reuse, R20 ;  /* 0x000000142f107220 */ /* 0x040fe20000400000 */
[----:B------:R-:W-:Y:S01]  /*7020*/  F2FP.BF16.F32.PACK_AB R52, R2, R0 ;  /* 0x000000000234723e */ /* 0x000fe200000010ff */
[C---:B------:R-:W-:Y:S01]  /*7030*/  FMUL R20, R47.reuse, R24 ;  /* 0x000000182f147220 */ /* 0x040fe20000400000 */
[C---:B------:R-:W-:Y:S01]  /*7040*/  LOP3.LUT R0, R58.reuse, 0xffff0000, RZ, 0xc0, !PT ;  /* 0xffff00003a007812 */ /* 0x040fe200078ec0ff */
[----:B------:R-:W-:Y:S01]  /*7050*/  FMUL R24, R47, R28 ;  /* 0x0000001c2f187220 */ /* 0x000fe20000400000 */
[----:B------:R-:W-:Y:S01]  /*7060*/  SHF.L.U32 R2, R59, 0x10, RZ ;  /* 0x000000103b027819 */ /* 0x000fe200000006ff */
[C---:B------:R-:W-:Y:S01]  /*7070*/  FMUL R28, R47.reuse, R32 ;  /* 0x000000202f1c7220 */ /* 0x040fe20000400000 */
[----:B------:R-:W-:Y:S01]  /*7080*/  SHF.L.U32 R32, R58, 0x10, RZ ;  /* 0x000000103a207819 */ /* 0x000fe200000006ff */
[----:B------:R-:W-:Y:S01]  /*7090*/  FMUL R5, R47, R9 ;  /* 0x000000092f057220 */ /* 0x000fe20000400000 */
[C---:B------:R-:W-:Y:S01]  /*70a0*/  FFMA R3, R49.reuse, R50, R3 ;  /* 0x0000003231037223 */ /* 0x040fe20000000003 */
[----:B------:R-:W-:Y:S01]  /*70b0*/  FFMA R7, R49, R51, R7 ;  /* 0x0000003331077223 */ /* 0x000fe20000000007 */
[----:B------:R-:W-:Y:S01]  /*70c0*/  FMUL R6, R47, R10 ;  /* 0x0000000a2f067220 */ /* 0x000fe20000400000 */
[----:B------:R-:W-:Y:S01]  /*70d0*/  FFMA R4, R49, R32, R4 ;  /* 0x0000002031047223 */ /* 0x000fe20000000004 */
[----:B------:R-:W-:Y:S01]  /*70e0*/  LOP3.LUT R32, R59, 0xffff0000, RZ, 0xc0, !PT ;  /* 0xffff00003b207812 */ /* 0x000fe200078ec0ff */
[----:B------:R-:W-:Y:S01]  /*70f0*/  FFMA R5, R49, R0, R5 ;  /* 0x0000000031057223 */ /* 0x000fe20000000005 */
[C---:B------:R-:W-:Y:S01]  /*7100*/  SHF.L.U32 R0, R60.reuse, 0x10, RZ ;  /* 0x000000103c007819 */ /* 0x040fe200000006ff */
[----:B------:R-:W-:Y:S01]  /*7110*/  FMUL R11, R47, R11 ;  /* 0x0000000b2f0b7220 */ /* 0x000fe20000400000 */
[----:B------:R-:W-:Y:S01]  /*7120*/  F2FP.BF16.F32.PACK_AB R53, R7, R3 ;  /* 0x000000030735723e */ /* 0x000fe200000010ff */
[C---:B------:R-:W-:Y:S01]  /*7130*/  FFMA R6, R49.reuse, R2, R6 ;  /* 0x0000000231067223 */ /* 0x040fe20000000006 */
[----:B------:R-:W-:Y:S01]  /*7140*/  LOP3.LUT R2, R60, 0xffff0000, RZ, 0xc0, !PT ;  /* 0xffff00003c027812 */ /* 0x000fe200078ec0ff */
[----:B------:R-:W-:Y:S01]  /*7150*/  FFMA R11, R49, R32, R11 ;  /* 0x00000020310b7223 */ /* 0x000fe2000000000b */
[----:B------:R-:W-:Y:S01]  /*7160*/  SHF.L.U32 R3, R61, 0x10, RZ ;  /* 0x000000103d037819 */ /* 0x000fe200000006ff */
[----:B------:R-:W-:Y:S01]  /*7170*/  FFMA R8, R49, R0, R8 ;  /* 0x0000000031087223 */ /* 0x000fe20000000008 */
[----:B------:R-:W-:Y:S01]  /*7180*/  LOP3.LUT R0, R61, 0xffff0000, RZ, 0xc0, !PT ;  /* 0xffff00003d007812 */ /* 0x000fe200078ec0ff */
[----:B------:R-:W-:Y:S01]  /*7190*/  FMUL R9, R47, R13 ;  /* 0x0000000d2f097220 */ /* 0x000fe20000400000 */
[----:B------:R-:W-:Y:S01]  /*71a0*/  F2FP.BF16.F32.PACK_AB R54, R5, R4 ;  /* 0x000000040536723e */ /* 0x000fe200000010ff */
[----:B------:R-:W-:Y:S01]  /*71b0*/  FMUL R10, R47, R14 ;  /* 0x0000000e2f0a7220 */ /* 0x000fe20000400000 */
[----:B------:R-:W-:Y:S01]  /*71c0*/  F2FP.BF16.F32.PACK_AB R55, R11, R6 ;  /* 0x000000060b37723e */ /* 0x000fe200000010ff */
[----:B------:R-:W-:Y:S01]  /*71d0*/  FMUL R15, R47, R15 ;  /* 0x0000000f2f0f7220 */ /* 0x000fe20000400000 */
[----:B------:R-:W-:Y:S01]  /*71e0*/  SHF.L.U32 R4, R77, 0x10, RZ ;  /* 0x000000104d047819 */ /* 0x000fe200000006ff */
[C---:B------:R-:W-:Y:S01]  /*71f0*/  FFMA R9, R49.reuse, R2, R9 ;  /* 0x0000000231097223 */ /* 0x040fe20000000009 */
[C---:B------:R-:W-:Y:S01]  /*7200*/  SHF.L.U32 R2, R62.reuse, 0x10, RZ ;  /* 0x000000103e027819 */ /* 0x040fe200000006ff */
[C---:B------:R-:W-:Y:S01]  /*7210*/  FFMA R10, R49.reuse, R3, R10 ;  /* 0x00000003310a7223 */ /* 0x040fe2000000000a */
[----:B------:R-:W-:Y:S01]  /*7220*/  LOP3.LUT R3, R62, 0xffff0000, RZ, 0xc0, !PT ;  /* 0xffff00003e037812 */ /* 0x000fe200078ec0ff */
[----:B------:R-:W-:Y:S01]  /*7230*/  FFMA R15, R49, R0, R15 ;  /* 0x00000000310f7223 */ /* 0x000fe2000000000f */
[----:B------:R-:W-:Y:S01]  /*7240*/  SHF.L.U32 R0, R63, 0x10, RZ ;  /* 0x000000103f007819 */ /* 0x000fe200000006ff */
[----:B------:R-:W-:Y:S01]  /*7250*/  FMUL R13, R47, R17 ;  /* 0x000000112f0d7220 */ /* 0x000fe20000400000 */
[----:B------:R-:W-:Y:S01]  /*7260*/  F2FP.BF16.F32.PACK_AB R8, R9, R8 ;  /* 0x000000080908723e */ /* 0x000fe200000010ff */
[----:B------:R-:W-:Y:S01]  /*7270*/  FMUL R14, R47, R18 ;  /* 0x000000122f0e7220 */ /* 0x000fe20000400000 */
[----:B------:R-:W-:Y:S01]  /*7280*/  F2FP.BF16.F32.PACK_AB R9, R15, R10 ;  /* 0x0000000a0f09723e */ /* 0x000fe200000010ff */
[----:B------:R-:W-:Y:S01]  /*7290*/  FFMA R12, R49, R2, R12 ;  /* 0x00000002310c7223 */ /* 0x000fe2000000000c */
[----:B------:R-:W-:Y:S01]  /*72a0*/  LOP3.LUT R2, R63, 0xffff0000, RZ, 0xc0, !PT ;  /* 0xffff00003f027812 */ /* 0x000fe200078ec0ff */
[----:B------:R-:W-:Y:S01]  /*72b0*/  FFMA R13, R49, R3, R13 ;  /* 0x00000003310d7223 */ /* 0x000fe2000000000d */
[----:B------:R-:W-:Y:S01]  /*72c0*/  SHF.L.U32 R3, R69, 0x10, RZ ;  /* 0x0000001045037819 */ /* 0x000fe200000006ff */
[----:B------:R-:W-:Y:S01]  /*72d0*/  FFMA R14, R49, R0, R14 ;  /* 0x00000000310e7223 */ /* 0x000fe2000000000e */
[C---:B------:R-:W-:Y:S01]  /*72e0*/  SHF.L.U32 R0, R68.reuse, 0x10, RZ ;  /* 0x0000001044007819 */ /* 0x040fe200000006ff */
[----:B------:R-:W-:Y:S01]  /*72f0*/  FMUL R19, R47, R19 ;  /* 0x000000132f137220 */ /* 0x000fe20000400000 */
[----:B------:R-:W-:Y:S01]  /*7300*/  F2FP.BF16.F32.PACK_AB R10, R13, R12 ;  /* 0x0000000c0d0a723e */ /* 0x000fe200000010ff */
[----:B------:R-:W-:Y:S01]  /*7310*/  FMUL R17, R47, R21 ;  /* 0x000000152f117220 */ /* 0x000fe20000400000 */
[----:B------:R-:W-:Y:S01]  /*7320*/  LOP3.LUT R5, R79, 0xffff0000, RZ, 0xc0, !PT ;  /* 0xffff00004f057812 */ /* 0x000fe200078ec0ff */
[C---:B------:R-:W-:Y:S01]  /*7330*/  FFMA R19, R49.reuse, R2, R19 ;  /* 0x0000000231137223 */ /* 0x040fe20000000013 */
[----:B------:R-:W-:Y:S01]  /*7340*/  LOP3.LUT R2, R68, 0xffff0000, RZ, 0xc0, !PT ;  /* 0xffff000044027812 */ /* 0x000fe200078ec0ff */
[----:B------:R1:W-:Y:S01]  /*7350*/  STS.128 [R100+0x2000], R52 ;  /* 0x0020003464007388 */ /* 0x0003e20000000c00 */
[----:B------:R-:W-:Y:S01]  /*7360*/  FFMA R16, R49, R0, R16 ;  /* 0x0000000031107223 */ /* 0x000fe20000000010 */
[----:B------:R-:W-:Y:S01]  /*7370*/  LOP3.LUT R0, R69, 0xffff0000, RZ, 0xc0, !PT ;  /* 0xffff000045007812 */ /* 0x000fe200078ec0ff */
[----:B------:R-:W-:Y:S01]  /*7380*/  FMUL R18, R47, R22 ;  /* 0x000000162f127220 */ /* 0x000fe20000400000 */
[----:B------:R-:W-:Y:S01]  /*7390*/  F2FP.BF16.F32.PACK_AB R11, R19, R14 ;  /* 0x0000000e130b723e */ /* 0x000fe200000010ff */
[----:B------:R-:W-:Y:S01]  /*73a0*/  FMUL R23, R47, R23 ;  /* 0x000000172f177220 */ /* 0x000fe20000400000 */
[C---:B------:R-:W-:Y:S01]  /*73b0*/  FFMA R17, R49.reuse, R2, R17 ;  /* 0x0000000231117223 */ /* 0x040fe20000000011 */
[C---:B------:R-:W-:Y:S01]  /*73c0*/  SHF.L.U32 R2, R70.reuse, 0x10, RZ ;  /* 0x0000001046027819 */ /* 0x040fe200000006ff */
[----:B------:R-:W-:Y:S01]  /*73d0*/  FFMA R18, R49, R3, R18 ;  /* 0x0000000331127223 */ /* 0x000fe20000000012 */
[----:B------:R-:W-:Y:S01]  /*73e0*/  SHF.L.U32 R3, R71, 0x10, RZ ;  /* 0x0000001047037819 */ /* 0x000fe200000006ff */
[----:B------:R1:W-:Y:S01]  /*73f0*/  STS.128 [R99+0x2010], R8 ;  /* 0x0020100863007388 */ /* 0x0003e20000000c00 */
[----:B------:R-:W-:Y:S01]  /*7400*/  F2FP.BF16.F32.PACK_AB R16, R17, R16 ;  /* 0x000000101110723e */ /* 0x000fe200000010ff */
[----:B------:R-:W-:Y:S01]  /*7410*/  FFMA R23, R49, R0, R23 ;  /* 0x0000000031177223 */ /* 0x000fe20000000017 */
[----:B------:R-:W-:Y:S01]  /*7420*/  LOP3.LUT R0, R70, 0xffff0000, RZ, 0xc0, !PT ;  /* 0xffff000046007812 */ /* 0x000fe200078ec0ff */
[C---:B------:R-:W-:Y:S01]  /*7430*/  FMUL R21, R47.reuse, R25 ;  /* 0x000000192f157220 */ /* 0x040fe20000400000 */
[----:B------:R-:W-:Y:S01]  /*7440*/  FMUL R22, R47, R26 ;  /* 0x0000001a2f167220 */ /* 0x000fe20000400000 */
[C---:B------:R-:W-:Y:S01]  /*7450*/  FFMA R20, R49.reuse, R2, R20 ;  /* 0x0000000231147223 */ /* 0x040fe20000000014 */
[C---:B------:R-:W-:Y:S01]  /*7460*/  SHF.L.U32 R2, R76.reuse, 0x10, RZ ;  /* 0x000000104c027819 */ /* 0x040fe200000006ff */
[----:B------:R-:W-:Y:S01]  /*7470*/  FFMA R21, R49, R0, R21 ;  /* 0x0000000031157223 */ /* 0x000fe20000000015 */
[----:B------:R-:W-:Y:S01]  /*7480*/  LOP3.LUT R0, R71, 0xffff0000, RZ, 0xc0, !PT ;  /* 0xffff000047007812 */ /* 0x000fe200078ec0ff */
[----:B------:R-:W-:Y:S01]  /*7490*/  FFMA R22, R49, R3, R22 ;  /* 0x0000000331167223 */ /* 0x000fe20000000016 */
[C---:B------:R-:W-:Y:S01]  /*74a0*/  FMUL R27, R47.reuse, R27 ;  /* 0x0000001b2f1b7220 */ /* 0x040fe20000400000 */
[----:B------:R-:W-:Y:S01]  /*74b0*/  LOP3.LUT R3, R76, 0xffff0000, RZ, 0xc0, !PT ;  /* 0xffff00004c037812 */ /* 0x000fe200078ec0ff */
[C---:B------:R-:W-:Y:S01]  /*74c0*/  FMUL R25, R47.reuse, R29 ;  /* 0x0000001d2f197220 */ /* 0x040fe20000400000 */
[----:B------:R-:W-:Y:S01]  /*74d0*/  FMUL R26, R47, R30 ;  /* 0x0000001e2f1a7220 */ /* 0x000fe20000400000 */
[C---:B------:R-:W-:Y:S01]  /*74e0*/  FFMA R27, R49.reuse, R0, R27 ;  /* 0x00000000311b7223 */ /* 0x040fe2000000001b */
[----:B------:R-:W-:Y:S01]  /*74f0*/  FFMA R24, R49, R2, R24 ;  /* 0x0000000231187223 */ /* 0x000fe20000000018 */
[----:B------:R-:W-:Y:S01]  /*7500*/  LOP3.LUT R0, R77, 0xffff0000, RZ, 0xc0, !PT ;  /* 0xffff00004d007812 */ /* 0x000fe200078ec0ff */
[----:B------:R-:W-:Y:S01]  /*7510*/  FFMA R25, R49, R3, R25 ;  /* 0x0000000331197223 */ /* 0x000fe20000000019 */
[----:B------:R-:W-:Y:S01]  /*7520*/  FMUL R31, R47, R31 ;  /* 0x0000001f2f1f7220 */ /* 0x000fe20000400000 */
[C---:B------:R-:W-:Y:S01]  /*7530*/  SHF.L.U32 R2, R78.reuse, 0x10, RZ ;  /* 0x000000104e027819 */ /* 0x040fe200000006ff */
[----:B------:R-:W-:Y:S01]  /*7540*/  FFMA R26, R49, R4, R26 ;  /* 0x00000004311a7223 */ /* 0x000fe2000000001a */
[----:B------:R-:W-:Y:S01]  /*7550*/  LOP3.LUT R3, R78, 0xffff0000, RZ, 0xc0, !PT ;  /* 0xffff00004e037812 */ /* 0x000fe200078ec0ff */
[----:B------:R-:W-:Y:S01]  /*7560*/  FMUL R29, R47, R33 ;  /* 0x000000212f1d7220 */ /* 0x000fe20000400000 */
[----:B------:R-:W-:Y:S01]  /*7570*/  SHF.L.U32 R4, R79, 0x10, RZ ;  /* 0x000000104f047819 */ /* 0x000fe200000006ff */
[----:B------:R-:W-:Y:S01]  /*7580*/  FMUL R30, R47, R34 ;  /* 0x000000222f1e7220 */ /* 0x000fe20000400000 */
[----:B------:R-:W-:Y:S01]  /*7590*/  F2FP.BF16.F32.PACK_AB R17, R23, R18 ;  /* 0x000000121711723e */ /* 0x000fe200000010ff */
[----:B------:R-:W-:Y:S01]  /*75a0*/  FFMA R31, R49, R0, R31 ;  /* 0x00000000311f7223 */ /* 0x000fe2000000001f */
[----:B------:R-:W-:Y:S01]  /*75b0*/  FMUL R35, R47, R35 ;  /* 0x000000232f237220 */ /* 0x000fe20000400000 */
[----:B------:R-:W-:Y:S01]  /*75c0*/  F2FP.BF16.F32.PACK_AB R18, R21, R20 ;  /* 0x000000141512723e */ /* 0x000fe200000010ff */
[----:B------:R-:W-:Y:S01]  /*75d0*/  FFMA R28, R49, R2, R28 ;  /* 0x00000002311c7223 */ /* 0x000fe2000000001c */
[----:B------:R-:W-:Y:S01]  /*75e0*/  F2FP.BF16.F32.PACK_AB R19, R27, R22 ;  /* 0x000000161b13723e */ /* 0x000fe200000010ff */
[C---:B------:R-:W-:Y:S01]  /*75f0*/  FFMA R29, R49.reuse, R3, R29 ;  /* 0x00000003311d7223 */ /* 0x040fe2000000001d */
[C---:B------:R-:W-:Y:S01]  /*7600*/  FFMA R30, R49.reuse, R4, R30 ;  /* 0x00000004311e7223 */ /* 0x040fe2000000001e */
[----:B------:R-:W-:Y:S01]  /*7610*/  FFMA R35, R49, R5, R35 ;  /* 0x0000000531237223 */ /* 0x000fe20000000023 */
[----:B------:R-:W-:Y:S01]  /*7620*/  F2FP.BF16.F32.PACK_AB R24, R25, R24 ;  /* 0x000000181918723e */ /* 0x000fe200000010ff */
[----:B------:R1:W-:Y:S01]  /*7630*/  STS.128 [R98+0x2020], R16 ;  /* 0x0020201062007388 */ /* 0x0003e20000000c00 */
[----:B------:R-:W-:Y:S02]  /*7640*/  F2FP.BF16.F32.PACK_AB R25, R31, R26 ;  /* 0x0000001a1f19723e */ /* 0x000fe400000010ff */
[----:B------:R-:W-:Y:S02]  /*7650*/  F2FP.BF16.F32.PACK_AB R26, R29, R28 ;  /* 0x0000001c1d1a723e */ /* 0x000fe400000010ff */
[----:B------:R-:W-:Y:S02]  /*7660*/  F2FP.BF16.F32.PACK_AB R27, R35, R30 ;  /* 0x0000001e231b723e */ /* 0x000fe400000010ff */
[----:B------:R-:W-:Y:S02]  /*7670*/  LEA R0, R65, UR48, 0x3 ;  /* 0x0000003041007c11 */ /* 0x000fe4000f8e18ff */
[----:B------:R-:W-:Y:S01]  /*7680*/  @P6 SHF.L.U32 R2, R97, 0x1f, RZ ;  /* 0x0000001f61026819 */ /* 0x000fe200000006ff */
        /* <DEDUP_REMOVED lines=9> */
[----:B------:R-:W-:Y:S02]  /*7720*/  UIADD3 UR8, UP0, UPT, UR52, 0xa80, URZ ;  /* 0x00000a8034087890 */ /* 0x000fe4000ff1e0ff */
[----:B------:R-:W-:Y:S02]  /*7730*/  UIADD3 UR5, UPT, UPT, UR41, 0x20, URZ ;  /* 0x0000002029057890 */ /* 0x000fe4000fffe0ff */
[----:B------:R-:W-:Y:S02]  /*7740*/  UIADD3 UR4, UPT, UPT, UR48, 0x2200, URZ ;  /* 0x0000220030047890 */ /* 0x000fe4000fffe0ff */
[----:B------:R-:W-:Y:S01]  /*7750*/  UIADD3.X UR9, UPT, UPT, URZ, UR53, URZ, UP0, !UPT ;  /* 0x00000035ff097290 */ /* 0x000fe200087fe4ff */
[----:B------:R-:W-:Y:S01]  /*7760*/  UMOV UR6, UR42 ;  /* 0x0000002a00067c82 */ /* 0x000fe20008000000 */
[----:B------:R-:W-:Y:S07]  /*7770*/  UMOV UR7, UR36 ;  /* 0x0000002400077c82 */ /* 0x000fee0008000000 */
[----:B------:R2:W-:Y:S01]  /*7780*/  UTMASTG.3D [UR4], [UR8] ;  /* 0x00000004080073b5 */ /* 0x0005e20008010000 */
[----:B------:R0:W-:Y:S01]  /*7790*/  UTMACMDFLUSH ;  /* 0x00000000000079b7 */ /* 0x0001e20000000000 */
[----:B--2---:R-:W-:Y:S04]  /*77a0*/  DEPBAR.LE SB0, 0x1 ;  /* 0x000080400000791a */ /* 0x004fe80000000000 */
.L_x_117:
[----:B------:R-:W-:Y:S05]  /*77b0*/  BSYNC.RECONVERGENT B0 ;  /* 0x0000000000007941 */ /* 0x000fea0003800200 */
.L_x_116:
[----:B------:R-:W-:Y:S01]  /*77c0*/  BAR.SYNC.DEFER_BLOCKING 0x1, 0x80 ;  /* 0x0042000000007b1d */ /* 0x000fe20000010000 */
[----:B------:R-:W-:Y:S04]  /*77d0*/  UIADD3 UR40, UPT, UPT, UR51, 0x1, URZ ;  /* 0x0000000133287890 */ /* 0x000fe8000fffe0ff */
[----:B------:R-:W-:Y:S04]  /*77e0*/  UISETP.NE.AND UP0, UPT, UR40, 0x4, UPT ;  /* 0x000000042800788c */ /* 0x000fe8000bf05270 */
[----:B------:R-:W-:Y:S01]  /*77f0*/  USEL UR40, UR40, URZ, UP0 ;  /* 0x000000ff28287287 */ /* 0x000fe20008000000 */
[----:B------:R2:W-:Y:S01]  /*7800*/  @P6 SYNCS.ARRIVE.TRANS64.RED.A1T0 RZ, [R72+URZ], RZ ;  /* 0x000000ff48ff69a7 */ /* 0x0005e200081004ff */
[----:B------:R-:W-:Y:S01]  /*7810*/  BSSY B1, `(.L_x_118) ;  /* 0x0000017000017945 */ /* 0x000fe20003800000 */
[----:B------:R-:W4:Y:S02]  /*7820*/  @P6 SYNCS.PHASECHK.TRANS64.TRYWAIT P0, [R0+URZ+0xa0], R2 ;  /* 0x0000a002000065a7 */ /* 0x000f2400080011ff */
[----:B----4-:R-:W-:Y:S01]  /*7830*/  @P6 SEL R66, RZ, 0x1, !P0 ;  /* 0x00000001ff426807 */ /* 0x010fe20004000000 */
[----:B--2---:R-:W-:Y:S06]  /*7840*/  @!P6 BRA `(.L_x_119) ;  /* 0x00000000004ce947 */ /* 0x004fec0003800000 */
        /* <DEDUP_REMOVED lines=9> */
[----:B------:R-:W-:Y:S04]  /*78e0*/  SHF.L.U32 R6, R97, 0x1f, RZ ;  /* 0x0000001f61067819 */ /* 0x000fe800000006ff */
[----:B------:R-:W2:Y:S02]  /*78f0*/  SYNCS.PHASECHK.TRANS64.TRYWAIT P0, [R0+URZ+0xa0], R6 ;  /* 0x0000a006000075a7 */ /* 0x000ea400080011ff */
[----:B--2---:R-:W-:Y:S05]  /*7900*/  @!P0 BRA `(.L_x_122) ;  /* 0x0000002400cc8947 */ /* 0x004fea0003800000 */
.L_x_121:
[----:B------:R-:W-:Y:S05]  /*7910*/  BSYNC B0 ;  /* 0x0000000000007941 */ /* 0x000fea0003800000 */
.L_x_120:
[----:B------:R-:W-:Y:S02]  /*7920*/  ISETP.NE.AND P0, PT, R67, RZ, PT ;  /* 0x000000ff4300720c */ /* 0x000fe40003f05270 */
[----:B------:R-:W-:Y:S11]  /*7930*/  IADD3 R65, PT, PT, R65, 0x1, RZ ;  /* 0x0000000141417810 */ /* 0x000ff60007ffe0ff */
[----:B------:R4:W1:Y:S04]  /*7940*/  @P0 LDS.128 R56, [R5] ;  /* 0x0000000005380984 */ /* 0x0008680000000c00 */
[----:B------:R4:W1:Y:S04]  /*7950*/  @P0 LDS.128 R60, [R4+0x10] ;  /* 0x00001000043c0984 */ /* 0x0008680000000c00 */
[----:B------:R4:W1:Y:S04]  /*7960*/  @P0 LDS.128 R68, [R3+0x20] ;  /* 0x0000200003440984 */ /* 0x0008680000000c00 */
[----:B------:R4:W1:Y:S02]  /*7970*/  @P0 LDS.128 R76, [R2+0x30] ;  /* 0x00003000024c0984 */ /* 0x0008640000000c00 */
.L_x_119:
[----:B------:R-:W-:Y:S05]  /*7980*/  BSYNC B1 ;  /* 0x0000000000017941 */ /* 0x000fea0003800000 */
.L_x_118:
        /* <DEDUP_REMOVED lines=21> */
.L_x_123:
        /* <DEDUP_REMOVED lines=146> */
.L_x_125:
[----:B------:R-:W-:Y:S05]  /*8400*/  BSYNC.RECONVERGENT B0 ;  /* 0x0000000000007941 */ /* 0x000fea0003800200 */
.L_x_124:
        /* <DEDUP_REMOVED lines=21> */
.L_x_129:
[----:B------:R-:W-:Y:S05]  /*8560*/  BSYNC B0 ;  /* 0x0000000000007941 */ /* 0x000fea0003800000 */
.L_x_128:
[----:B------:R-:W-:Y:S11]  /*8570*/  ISETP.NE.AND P0, PT, R67, RZ, PT ;  /* 0x000000ff4300720c */ /* 0x000ff60003f05270 */
[----:B------:R-:W-:Y:S02]  /*8580*/  @!UPT UIADD3 URZ, UPT, UPT, URZ, URZ, URZ ;  /* 0x000000fffffff290 */ /* 0x000fe4000fffe0ff */
[----:B------:R4:W1:Y:S04]  /*8590*/  @P0 LDS.128 R56, [R4] ;  /* 0x0000000004380984 */ /* 0x0008680000000c00 */
[----:B------:R4:W1:Y:S04]  /*85a0*/  @P0 LDS.128 R60, [R3+0x10] ;  /* 0x00001000033c0984 */ /* 0x0008680000000c00 */
[----:B------:R4:W1:Y:S04]  /*85b0*/  @P0 LDS.128 R68, [R2+0x20] ;  /* 0x0000200002440984 */ /* 0x0008680000000c00 */
[----:B------:R4:W1:Y:S02]  /*85c0*/  @P0 LDS.128 R76, [R65+0x30] ;  /* 0x00003000414c0984 */ /* 0x0008640000000c00 */
.L_x_127:
[----:B------:R-:W-:Y:S05]  /*85d0*/  BSYNC B1 ;  /* 0x0000000000017941 */ /* 0x000fea0003800000 */
.L_x_126:
        /* <DEDUP_REMOVED lines=21> */
.L_x_131:
[----:B------:R-:W-:Y:S01]  /*8730*/  ISETP.NE.AND P0, PT, R102, RZ, PT ;  /* 0x000000ff6600720c */ /* 0x000fe20003f05270 */
[----:B------:R-:W-:Y:S05]  /*8740*/  WARPSYNC.ALL ;  /* 0x0000000000007948 */ /* 0x000fea0003800000 */
[----:B------:R-:W-:Y:S01]  /*8750*/  R2UR UR4, R48 ;  /* 0x00000000300472ca */ /* 0x000fe200000e0000 */
[----:B------:R-:W-:Y:S01]  /*8760*/  BSSY.RECONVERGENT B0, `(.L_x_132) ;  /* 0x000008c000007945 */ /* 0x000fe20003800200 */
[----:B------:R-:W-:Y:S02]  /*8770*/  R2UR UR5, R64 ;  /* 0x00000000400572ca */ /* 0x000fe400000e0000 */
[C---:B-1----:R-:W-:Y:S02]  /*8780*/  SHF.L.U32 R0, R56.reuse, 0x10, RZ ;  /* 0x0000001038007819 */ /* 0x042fe400000006ff */
[----:B----4-:R-:W-:Y:S02]  /*8790*/  LOP3.LUT R2, R56, 0xffff0000, RZ, 0xc0, !PT ;  /* 0xffff000038027812 */ /* 0x010fe400078ec0ff */
[C---:B------:R-:W-:Y:S02]  /*87a0*/  SHF.L.U32 R3, R57.reuse, 0x10, RZ ;  /* 0x0000001039037819 */ /* 0x040fe400000006ff */
[----:B------:R-:W-:Y:S02]  /*87b0*/  LOP3.LUT R48, R57, 0xffff0000, RZ, 0xc0, !PT ;  /* 0xffff000039307812 */ /* 0x000fe400078ec0ff */
[C---:B------:R-:W-:Y:S01]  /*87c0*/  SHF.L.U32 R50, R58.reuse, 0x10, RZ ;  /* 0x000000103a327819 */ /* 0x040fe200000006ff */
[----:B------:R-:W1:Y:S01]  /*87d0*/  LDTM.x32 R4, tmem[UR4+0x60] ;  /* 0x00006004000479ee */ /* 0x000e6200082c0000 */
[----:B------:R-:W-:Y:S01]  /*87e0*/  LOP3.LUT R51, R58, 0xffff0000, RZ, 0xc0, !PT ;  /* 0xffff00003a337812 */ /* 0x000fe200078ec0ff */
[----:B------:R-:W-:Y:S01]  /*87f0*/  NOP ;  /* 0x0000000000007918 */ /* 0x000fe20000000000 */
[C---:B------:R-:W-:Y:S01]  /*8800*/  SHF.L.U32 R52, R59.reuse, 0x10, RZ ;  /* 0x000000103b347819 */ /* 0x040fe200000006ff */
[----:B------:R-:W-:Y:S01]  /*8810*/  UIADD3 UR5, UPT, UPT, UR5, 0x120, URZ ;  /* 0x0000012005057890 */ /* 0x000fe2000fffe0ff */
[----:B------:R-:W-:Y:S02]  /*8820*/  LOP3.LUT R53, R59, 0xffff0000, RZ, 0xc0, !PT ;  /* 0xffff00003b357812 */ /* 0x000fe400078ec0ff */
[C---:B------:R-:W-:Y:S01]  /*8830*/  SHF.L.U32 R54, R60.reuse, 0x10, RZ ;  /* 0x000000103c367819 */ /* 0x040fe200000006ff */
[----:B------:R-:W-:Y:S01]  /*8840*/  UPRMT UR5, UR37, 0x654, UR5 ;  /* 0x0000065425057896 */ /* 0x000fe20008000005 */
[----:B------:R-:W-:Y:S02]  /*8850*/  LOP3.LUT R55, R60, 0xffff0000, RZ, 0xc0, !PT ;  /* 0xffff00003c377812 */ /* 0x000fe400078ec0ff */
[C---:B------:R-:W-:Y:S02]  /*8860*/  SHF.L.U32 R56, R61.reuse, 0x10, RZ ;  /* 0x000000103d387819 */ /* 0x040fe400000006ff */
[----:B------:R-:W-:Y:S02]  /*8870*/  LOP3.LUT R57, R61, 0xffff0000, RZ, 0xc0, !PT ;  /* 0xffff00003d397812 */ /* 0x000fe400078ec0ff */
[C---:B------:R-:W-:Y:S02]  /*8880*/  SHF.L.U32 R58, R62.reuse, 0x10, RZ ;  /* 0x000000103e3a7819 */ /* 0x040fe400000006ff */
[----:B------:R-:W-:Y:S01]  /*8890*/  LOP3.LUT R59, R62, 0xffff0000, RZ, 0xc0, !PT ;  /* 0xffff00003e3b7812 */ /* 0x000fe200078ec0ff */
[----:B-1----:R-:W-:Y:S01]  /*88a0*/  SYNCS.ARRIVE.TRANS64.RED.A1T0 RZ, [UR5], RZ ;  /* 0x000000ffffff79a7 */ /* 0x002fe20008100405 */
[C---:B------:R-:W-:Y:S02]  /*88b0*/  SHF.L.U32 R60, R63.reuse, 0x10, RZ ;  /* 0x000000103f3c7819 */ /* 0x040fe400000006ff */
[----:B------:R-:W-:Y:S02]  /*88c0*/  LOP3.LUT R61, R63, 0xffff0000, RZ, 0xc0, !PT ;  /* 0xffff00003f3d7812 */ /* 0x000fe400078ec0ff */
[C---:B------:R-:W-:Y:S01]  /*88d0*/  SHF.L.U32 R62, R68.reuse, 0x10, RZ ;  /* 0x00000010443e7819 */ /* 0x040fe200000006ff */
[C---:B------:R-:W-:Y:S01]  /*88e0*/  FMUL R4, R47.reuse, R4 ;  /* 0x000000042f047220 */ /* 0x040fe20000400000 */
[C---:B------:R-:W-:Y:S01]  /*88f0*/  FMUL R5, R47.reuse, R5 ;  /* 0x000000052f057220 */ /* 0x040fe20000400000 */
[----:B------:R-:W-:Y:S01]  /*8900*/  FMUL R6, R47, R6 ;  /* 0x000000062f067220 */ /* 0x000fe20000400000 */
[----:B------:R-:W-:Y:S01]  /*8910*/  LOP3.LUT R63, R68, 0xffff0000, RZ, 0xc0, !PT ;  /* 0xffff0000443f7812 */ /* 0x000fe200078ec0ff */
[C---:B------:R-:W-:Y:S01]  /*8920*/  FFMA R4, R49.reuse, R0, R4 ;  /* 0x0000000031047223 */ /* 0x040fe20000000004 */
[----:B------:R-:W-:Y:S01]  /*8930*/  FFMA R5, R49, R2, R5 ;  /* 0x0000000231057223 */ /* 0x000fe20000000005 */
[----:B------:R-:W-:Y:S01]  /*8940*/  SHF.L.U32 R64, R69, 0x10, RZ ;  /* 0x0000001045407819 */ /* 0x000fe200000006ff */
[----:B------:R-:W-:Y:S01]  /*8950*/  FFMA R6, R49, R3, R6 ;  /* 0x0000000331067223 */ /* 0x000fe20000000006 */
[----:B------:R-:W-:Y:S01]  /*8960*/  FMUL R7, R47, R7 ;  /* 0x000000072f077220 */ /* 0x000fe20000400000 */
[----:B------:R-:W-:Y:S01]  /*8970*/  LOP3.LUT R65, R69, 0xffff0000, RZ, 0xc0, !PT ;  /* 0xffff000045417812 */ /* 0x000fe200078ec0ff */
[----:B------:R-:W-:Y:S01]  /*8980*/  FMUL R8, R47, R8 ;  /* 0x000000082f087220 */ /* 0x000fe20000400000 */
[----:B------:R-:W-:Y:S01]  /*8990*/  F2FP.BF16.F32.PACK_AB R4, R5, R4 ;  /* 0x000000040504723e */ /* 0x000fe200000010ff */
[----:B------:R-:W-:Y:S01]  /*89a0*/  FFMA R7, R49, R48, R7 ;  /* 0x0000003031077223 */ /* 0x000fe20000000007 */
[----:B------:R-:W-:Y:S01]  /*89b0*/  FMUL R9, R47, R9 ;  /* 0x000000092f097220 */ /* 0x000fe20000400000 */
[----:B------:R-:W-:Y:S01]  /*89c0*/  FFMA R8, R49, R50, R8 ;  /* 0x0000003231087223 */ /* 0x000fe20000000008 */
[C---:B------:R-:W-:Y:S01]  /*89d0*/  SHF.L.U32 R66, R70.reuse, 0x10, RZ ;  /* 0x0000001046427819 */ /* 0x040fe200000006ff */
[----:B------:R-:W-:Y:S01]  /*89e0*/  FMUL R0, R47, R10 ;  /* 0x0000000a2f007220 */ /* 0x000fe20000400000 */
[----:B------:R-:W-:Y:S01]  /*89f0*/  F2FP.BF16.F32.PACK_AB R5, R7, R6 ;  /* 0x000000060705723e */ /* 0x000fe200000010ff */
[----:B------:R-:W-:Y:S01]  /*8a00*/  FFMA R9, R49, R51, R9 ;  /* 0x0000003331097223 */ /* 0x000fe20000000009 */
[----:B------:R-:W-:Y:S01]  /*8a10*/  FMUL R2, R47, R11 ;  /* 0x0000000b2f027220 */ /* 0x000fe20000400000 */
[----:B------:R-:W-:Y:S01]  /*8a20*/  FFMA R0, R49, R52, R0 ;  /* 0x0000003431007223 */ /* 0x000fe20000000000 */
[----:B------:R-:W-:Y:S01]  /*8a30*/  LOP3.LUT R67, R70, 0xffff0000, RZ, 0xc0, !PT ;  /* 0xffff000046437812 */ /* 0x000fe200078ec0ff */
[----:B------:R-:W-:Y:S01]  /*8a40*/  FMUL R3, R47, R12 ;  /* 0x0000000c2f037220 */ /* 0x000fe20000400000 */
[----:B------:R-:W-:Y:S01]  /*8a50*/  F2FP.BF16.F32.PACK_AB R6, R9, R8 ;  /* 0x000000080906723e */ /* 0x000fe200000010ff */
[----:B------:R-:W-:Y:S01]  /*8a60*/  FFMA R2, R49, R53, R2 ;  /* 0x0000003531027223 */ /* 0x000fe20000000002 */
[----:B------:R-:W-:Y:S01]  /*8a70*/  FMUL R10, R47, R13 ;  /* 0x0000000d2f0a7220 */ /* 0x000fe20000400000 */
[----:B------:R-:W-:Y:S01]  /*8a80*/  FFMA R3, R49, R54, R3 ;  /* 0x0000003631037223 */ /* 0x000fe20000000003 */
[----:B------:R-:W-:Y:S01]  /*8a90*/  SHF.L.U32 R68, R71, 0x10, RZ ;  /* 0x0000001047447819 */ /* 0x000fe200000006ff */
[----:B------:R-:W-:Y:S01]  /*8aa0*/  FMUL R11, R47, R14 ;  /* 0x0000000e2f0b7220 */ /* 0x000fe20000400000 */
[----:B------:R-:W-:Y:S01]  /*8ab0*/  F2FP.BF16.F32.PACK_AB R7, R2, R0 ;  /* 0x000000000207723e */ /* 0x000fe200000010ff */
[----:B------:R-:W-:Y:S01]  /*8ac0*/  FFMA R10, R49, R55, R10 ;  /* 0x00000037310a7223 */ /* 0x000fe2000000000a */
[C---:B------:R-:W-:Y:S01]  /*8ad0*/  FMUL R15, R47.reuse, R15 ;  /* 0x0000000f2f0f7220 */ /* 0x040fe20000400000 */
[C---:B------:R-:W-:Y:S01]  /*8ae0*/  FMUL R12, R47.reuse, R16 ;  /* 0x000000102f0c7220 */ /* 0x040fe20000400000 */
[----:B------:R-:W-:Y:S01]  /*8af0*/  FMUL R13, R47, R17 ;  /* 0x000000112f0d7220 */ /* 0x000fe20000400000 */
[----:B------:R1:W-:Y:S01]  /*8b00*/  STS.128 [R100+0x6000], R4 ;  /* 0x0060000464007388 */ /* 0x0003e20000000c00 */
[----:B------:R-:W-:Y:S01]  /*8b10*/  LOP3.LUT R69, R71, 0xffff0000, RZ, 0xc0, !PT ;  /* 0xffff000047457812 */ /* 0x000fe200078ec0ff */
[C---:B------:R-:W-:Y:S01]  /*8b20*/  FFMA R11, R49.reuse, R56, R11 ;  /* 0x00000038310b7223 */ /* 0x040fe2000000000b */
[----:B------:R-:W-:Y:S01]  /*8b30*/  SHF.L.U32 R70, R76, 0x10, RZ ;  /* 0x000000104c467819 */ /* 0x000fe200000006ff */
[C---:B------:R-:W-:Y:S01]  /*8b40*/  FFMA R15, R49.reuse, R57, R15 ;  /* 0x00000039310f7223 */ /* 0x040fe2000000000f */
[----:B------:R-:W-:Y:S01]  /*8b50*/  F2FP.BF16.F32.PACK_AB R8, R10, R3 ;  /* 0x000000030a08723e */ /* 0x000fe200000010ff */
[C---:B------:R-:W-:Y:S01]  /*8b60*/  FFMA R12, R49.reuse, R58, R12 ;  /* 0x0000003a310c7223 */ /* 0x040fe2000000000c */
[----:B------:R-:W-:Y:S01]  /*8b70*/  FFMA R13, R49, R59, R13 ;  /* 0x0000003b310d7223 */ /* 0x000fe2000000000d */
[C---:B------:R-:W-:Y:S01]  /*8b80*/  FMUL R14, R47.reuse, R18 ;  /* 0x000000122f0e7220 */ /* 0x040fe20000400000 */
[C---:B------:R-:W-:Y:S01]  /*8b90*/  FMUL R19, R47.reuse, R19 ;  /* 0x000000132f137220 */ /* 0x040fe20000400000 */
[C---:B------:R-:W-:Y:S01]  /*8ba0*/  FMUL R16, R47.reuse, R20 ;  /* 0x000000142f107220 */ /* 0x040fe20000400000 */
[----:B------:R-:W-:Y:S01]  /*8bb0*/  FMUL R17, R47, R21 ;  /* 0x000000152f117220 */ /* 0x000fe20000400000 */
[----:B------:R-:W-:Y:S01]  /*8bc0*/  FFMA R14, R49, R60, R14 ;  /* 0x0000003c310e7223 */ /* 0x000fe2000000000e */
        /* <DEDUP_REMOVED lines=9> */
[----:B------:R-:W-:Y:S01]  /*8c60*/  F2FP.BF16.F32.PACK_AB R9, R15, R11 ;  /* 0x0000000b0f09723e */ /* 0x000fe200000010ff */
[----:B------:R-:W-:Y:S01]  /*8c70*/  FFMA R23, R49, R65, R23 ;  /* 0x0000004131177223 */ /* 0x000fe20000000017 */
[----:B------:R-:W-:Y:S01]  /*8c80*/  FMUL R27, R47, R27 ;  /* 0x0000001b2f1b7220 */ /* 0x000fe20000400000 */
[----:B------:R-:W-:Y:S01]  /*8c90*/  F2FP.BF16.F32.PACK_AB R10, R13, R12 ;  /* 0x0000000c0d0a723e */ /* 0x000fe200000010ff */
[----:B------:R-:W-:Y:S01]  /*8ca0*/  FFMA R20, R49, R66, R20 ;  /* 0x0000004231147223 */ /* 0x000fe20000000014 */
[----:B------:R-:W-:Y:S01]  /*8cb0*/  F2FP.BF16.F32.PACK_AB R11, R19, R14 ;  /* 0x0000000e130b723e */ /* 0x000fe200000010ff */
[----:B------:R-:W-:Y:S01]  /*8cc0*/  FMUL R24, R47, R28 ;  /* 0x0000001c2f187220 */ /* 0x000fe20000400000 */
[----:B------:R-:W-:Y:S01]  /*8cd0*/  LOP3.LUT R71, R76, 0xffff0000, RZ, 0xc0, !PT ;  /* 0xffff00004c477812 */ /* 0x000fe200078ec0ff */
[----:B------:R-:W-:Y:S01]  /*8ce0*/  FFMA R21, R49, R67, R21 ;  /* 0x0000004331157223 */ /* 0x000fe20000000015 */
[----:B------:R-:W-:Y:S01]  /*8cf0*/  SHF.L.U32 R72, R77, 0x10, RZ ;  /* 0x000000104d487819 */ /* 0x000fe200000006ff */
[----:B------:R1:W-:Y:S01]  /*8d00*/  STS.128 [R99+0x6010], R8 ;  /* 0x0060100863007388 */ /* 0x0003e20000000c00 */
[----:B------:R-:W-:Y:S01]  /*8d10*/  FMUL R25, R47, R29 ;  /* 0x0000001d2f197220 */ /* 0x000fe20000400000 */
[----:B------:R-:W-:Y:S01]  /*8d20*/  FFMA R22, R49, R68, R22 ;  /* 0x0000004431167223 */ /* 0x000fe20000000016 */
[----:B------:R-:W-:Y:S01]  /*8d30*/  LOP3.LUT R73, R77, 0xffff0000, RZ, 0xc0, !PT ;  /* 0xffff00004d497812 */ /* 0x000fe200078ec0ff */
[----:B------:R-:W-:Y:S01]  /*8d40*/  FMUL R26, R47, R30 ;  /* 0x0000001e2f1a7220 */ /* 0x000fe20000400000 */
[----:B------:R-:W-:Y:S01]  /*8d50*/  FFMA R27, R49, R69, R27 ;  /* 0x00000045311b7223 */ /* 0x000fe2000000001b */
[C---:B------:R-:W-:Y:S01]  /*8d60*/  SHF.L.U32 R74, R78.reuse, 0x10, RZ ;  /* 0x000000104e4a7819 */ /* 0x040fe200000006ff */
[----:B------:R-:W-:Y:S01]  /*8d70*/  FMUL R31, R47, R31 ;  /* 0x0000001f2f1f7220 */ /* 0x000fe20000400000 */
[----:B------:R-:W-:Y:S01]  /*8d80*/  FFMA R24, R49, R70, R24 ;  /* 0x0000004631187223 */ /* 0x000fe20000000018 */
[----:B------:R-:W-:Y:S01]  /*8d90*/  LOP3.LUT R75, R78, 0xffff0000, RZ, 0xc0, !PT ;  /* 0xffff00004e4b7812 */ /* 0x000fe200078ec0ff */
[----:B------:R-:W-:Y:S01]  /*8da0*/  FMUL R28, R47, R32 ;  /* 0x000000202f1c7220 */ /* 0x000fe20000400000 */
[----:B------:R-:W-:Y:S01]  /*8db0*/  FFMA R25, R49, R71, R25 ;  /* 0x0000004731197223 */ /* 0x000fe20000000019 */
[----:B------:R-:W-:Y:S01]  /*8dc0*/  SHF.L.U32 R76, R79, 0x10, RZ ;  /* 0x000000104f4c7819 */ /* 0x000fe200000006ff */
[----:B------:R-:W-:Y:S01]  /*8dd0*/  FMUL R29, R47, R33 ;  /* 0x000000212f1d7220 */ /* 0x000fe20000400000 */
[----:B------:R-:W-:Y:S01]  /*8de0*/  F2FP.BF16.F32.PACK_AB R16, R17, R16 ;  /* 0x000000101110723e */ /* 0x000fe200000010ff */
[----:B------:R-:W-:Y:S01]  /*8df0*/  FFMA R26, R49, R72, R26 ;  /* 0x00000048311a7223 */ /* 0x000fe2000000001a */
[----:B------:R-:W-:Y:S01]  /*8e00*/  LOP3.LUT R77, R79, 0xffff0000, RZ, 0xc0, !PT ;  /* 0xffff00004f4d7812 */ /* 0x000fe200078ec0ff */
        /* <DEDUP_REMOVED lines=33> */
.L_x_133:
[----:B------:R-:W-:Y:S05]  /*9020*/  BSYNC.RECONVERGENT B0 ;  /* 0x0000000000007941 */ /* 0x000fea0003800200 */
.L_x_132:
[----:B------:R-:W-:Y:S01]  /*9030*/  BAR.SYNC.DEFER_BLOCKING 0x1, 0x80 ;  /* 0x0042000000007b1d */ /* 0x000fe20000010000 */
[----:B------:R-:W-:Y:S01]  /*9040*/  UISETP.NE.AND UP0, UPT, UR49, -0x4, UPT ;  /* 0xfffffffc3100788c */ /* 0x000fe2000bf05270 */
[----:B------:R-:W-:Y:S08]  /*9050*/  IADD3 R45, PT, PT, R45, 0x1, RZ ;  /* 0x000000012d2d7810 */ /* 0x000ff00007ffe0ff */
[----:B------:R-:W-:Y:S05]  /*9060*/  BRA.U !UP0, `(.L_x_134) ;  /* 0x0000000108287547 */ /* 0x000fea000b800000 */
[----:B------:R-:W-:Y:S01]  /*9070*/  ISETP.NE.AND P0, PT, R107, RZ, PT ;  /* 0x000000ff6b00720c */ /* 0x000fe20003f05270 */
[----:B------:R-:W-:Y:S01]  /*9080*/  IMAD.U32 R2, RZ, RZ, UR51 ;  /* 0x00000033ff027e24 */ /* 0x000fe2000f8e00ff */
[----:B------:R-:W-:Y:S01]  /*9090*/  UIADD3 UR51, UPT, UPT, UR51, 0x1, URZ ;  /* 0x0000000133337890 */ /* 0x000fe2000fffe0ff */
[----:B------:R-:W-:Y:S03]  /*90a0*/  IMAD.U32 R0, RZ, RZ, UR37 ;  /* 0x00000025ff007e24 */ /* 0x000fe6000f8e00ff */
[----:B------:R-:W-:Y:S04]  /*90b0*/  UISETP.NE.AND UP0, UPT, UR51, 0x4, UPT ;  /* 0x000000043300788c */ /* 0x000fe8000bf05270 */
[----:B------:R-:W-:Y:S03]  /*90c0*/  USEL UR51, UR51, URZ, UP0 ;  /* 0x000000ff33337287 */ /* 0x000fe60008000000 */
[----:B------:R-:W-:Y:S05]  /*90d0*/  @P0 LEA R2, R2, UR48, 0x3 ;  /* 0x0000003002020c11 */ /* 0x000fea000f8e18ff */
[----:B------:R-:W-:Y:S05]  /*90e0*/  @P0 VIADD R2, R2, 0xc0 ;  /* 0x000000c002020836 */ /* 0x000fea0000000000 */
[----:B------:R-:W-:Y:S04]  /*90f0*/  @P0 PRMT R0, R0, 0x654, R2 ;  /* 0x0000065400000816 */ /* 0x000fe80000000002 */
[----:B------:R2:W-:Y:S03]  /*9100*/  @P0 SYNCS.ARRIVE.TRANS64.RED.A1T0 RZ, [R0+URZ], RZ ;  /* 0x000000ff00ff09a7 */ /* 0x0005e600081004ff */
.L_x_134:
[----:B------:R-:W-:Y:S01]  /*9110*/  ISETP.NE.AND P2, PT, R103, RZ, PT ;  /* 0x000000ff6700720c */ /* 0x000fe20003f45270 */
[----:B------:R-:W-:Y:S01]  /*9120*/  IMAD.IADD R2, R43, 0x1, R86 ;  /* 0x000000012b027824 */ /* 0x000fe200078e0256 */
[----:B------:R-:W-:Y:S01]  /*9130*/  ISETP.NE.AND P0, PT, R105, 0x2, PT ;  /* 0x000000026900780c */ /* 0x000fe20003f05270 */
[----:B--2---:R-:W-:Y:S01]  /*9140*/  IMAD.IADD R0, R44, 0x1, R87 ;  /* 0x000000012c007824 */ /* 0x004fe200078e0257 */
[----:B------:R-:W-:Y:S01]  /*9150*/  ISETP.NE.AND P1, PT, R45, 0x2, PT ;  /* 0x000000022d00780c */ /* 0x000fe20003f25270 */
[----:B------:R-:W-:Y:S01]  /*9160*/  UIADD3 UR49, UPT, UPT, UR49, 0x4, URZ ;  /* 0x0000000431317890 */ /* 0x000fe2000fffe0ff */
[----:B------:R-:W-:Y:S02]  /*9170*/  R2UR UR12, R2 ;  /* 0x00000000020c72ca */ /* 0x000fe400000e0000 */
[----:B------:R-:W-:Y:S02]  /*9180*/  R2UR UR20, R0 ;  /* 0x00000000001472ca */ /* 0x000fe400000e0000 */
[----:B------:R-:W-:Y:S02]  /*9190*/  SEL R2, RZ, 0x1, P0 ;  /* 0x00000001ff027807 */ /* 0x000fe40000000000 */
[----:B------:R-:W-:Y:S02]  /*91a0*/  SEL R0, RZ, 0x1, P1 ;  /* 0x00000001ff007807 */ /* 0x000fe40000800000 */
[----:B------:R-:W-:Y:S02]  /*91b0*/  @P2 R2UR UR36, R94 ;  /* 0x000000005e2422ca */ /* 0x000fe400000e0000 */
[----:B------:R-:W-:Y:S02]  /*91c0*/  LOP3.LUT R95, R95, R2, RZ, 0x3c, !PT ;  /* 0x000000025f5f7212 */ /* 0x000fe400078e3cff */
[----:B------:R-:W-:Y:S02]  /*91d0*/  LOP3.LUT R96, R96, R0, RZ, 0x3c, !PT ;  /* 0x0000000060607212 */ /* 0x000fe400078e3cff */
[----:B------:R-:W-:Y:S02]  /*91e0*/  SEL R105, R105, RZ, P0 ;  /* 0x000000ff69697207 */ /* 0x000fe40000000000 */
[----:B------:R-:W-:Y:S01]  /*91f0*/  SEL R45, R45, RZ, P1 ;  /* 0x000000ff2d2d7207 */ /* 0x000fe20000800000 */
[----:B------:R-:W-:Y:S06]  /*9200*/  @P2 BRA `(.L_x_135) ;  /* 0xffffffc000502947 */ /* 0x000fec000383ffff */
[----:B------:R-:W-:-:S09]  /*9210*/  UISETP.NE.AND UP0, UPT, UR50, URZ, UPT ;  /* 0x000000ff3200728c */ /* 0x000fd2000bf05270 */
[----:B------:R-:W-:Y:S05]  /*9220*/  BRA.U !UP0, `(.L_x_136) ;  /* 0x0000000108487547 */ /* 0x000fea000b800000 */
[----:B------:R-:W2:Y:S02]  /*9230*/  LDCU.64 UR4, c[0x0][0xc90] ;  /* 0x00019200ff0477ac */ /* 0x000ea40008000a00 */
[----:B--2---:R-:W-:-:S04]  /*9240*/  UISETP.NE.U32.AND UP0, UPT, UR4, URZ, UPT ;  /* 0x000000ff0400728c */ /* 0x004fc8000bf05070 */
[----:B------:R-:W-:-:S09]  /*9250*/  UISETP.NE.AND.EX UP0, UPT, UR5, URZ, UPT, UP0 ;  /* 0x000000ff0500728c */ /* 0x000fd2000bf05300 */
[----:B------:R-:W-:Y:S05]  /*9260*/  BRA.U UP0, `(.L_x_137) ;  /* 0x00000001000c7547 */ /* 0x000fea000b800000 */
[----:B------:R-:W-:-:S13]  /*9270*/  FSETP.NEU.AND P0, PT, R49, RZ, PT ;  /* 0x000000ff3100720b */ /* 0x000fda0003f0d000 */
[----:B------:R-:W-:Y:S05]  /*9280*/  @!P0 EXIT ;  /* 0x000000000000894d */ /* 0x000fea0003800000 */
[----:B------:R-:W-:Y:S05]  /*9290*/  BRA `(.L_x_136) ;  /* 0x00000000002c7947 */ /* 0x000fea0003800000 */
.L_x_137:
[----:B------:R-:W-:Y:S01]  /*92a0*/  ISETP.NE.AND P0, PT, R104, RZ, PT ;  /* 0x000000ff6800720c */ /* 0x000fe20003f05270 */
[----:B------:R-:W-:-:S12]  /*92b0*/  BSSY.RECONVERGENT B0, `(.L_x_136) ;  /* 0x0000009000007945 */ /* 0x000fd80003800200 */
[----:B------:R-:W-:Y:S05]  /*92c0*/  @P0 BRA `(.L_x_138) ;  /* 0x0000000000140947 */ /* 0x000fea0003800000 */
[----:B------:R-:W2:Y:S02]  /*92d0*/  LDCU.64 UR4, c[0x0][0xc88] ;  /* 0x00019100ff0477ac */ /* 0x000ea40008000a00 */
[----:B--2---:R-:W-:-:S04]  /*92e0*/  ISETP.NE.U32.AND P0, PT, RZ, UR4, PT ;  /* 0x00000004ff007c0c */ /* 0x004fc8000bf05070 */
[----:B------:R-:W-:-:S13]  /*92f0*/  ISETP.NE.AND.EX P0, PT, RZ, UR5, PT, P0 ;  /* 0x00000005ff007c0c */ /* 0x000fda000bf05300 */
[----:B------:R-:W-:Y:S05]  /*9300*/  @!P0 EXIT ;  /* 0x000000000000894d */ /* 0x000fea0003800000 */
[----:B------:R-:W-:Y:S05]  /*9310*/  BRA `(.L_x_139) ;  /* 0x0000000000087947 */ /* 0x000fea0003800000 */
.L_x_138:
[----:B------:R-:W-:-:S13]  /*9320*/  FSETP.NEU.AND P0, PT, R49, RZ, PT ;  /* 0x000000ff3100720b */ /* 0x000fda0003f0d000 */
[----:B------:R-:W-:Y:S05]  /*9330*/  @!P0 EXIT ;  /* 0x000000000000894d */ /* 0x000fea0003800000 */
.L_x_139:
[----:B------:R-:W-:Y:S05]  /*9340*/  BSYNC.RECONVERGENT B0 ;  /* 0x0000000000007941 */ /* 0x000fea0003800200 */
.L_x_136:
[----:B------:R-:W-:Y:S01]  /*9350*/  ULEA UR4, UR51, UR48, 0x3 ;  /* 0x0000003033047291 */ /* 0x000fe2000f8e18ff */
[----:B------:R-:W-:-:S04]  /*9360*/  DEPBAR.LE SB0, 0x0 ;  /* 0x000080000000791a */ /* 0x000fc80000000000 */
[----:B------:R-:W-:-:S04]  /*9370*/  UIADD3 UR4, UPT, UPT, UR4, 0xc0, URZ ;  /* 0x000000c004047890 */ /* 0x000fc8000fffe0ff */
[----:B------:R-:W-:-:S09]  /*9380*/  UPRMT UR4, UR37, 0x654, UR4 ;  /* 0x0000065425047896 */ /* 0x000fd20008000004 */
[----:B------:R-:W-:Y:S01]  /*9390*/  SYNCS.ARRIVE.TRANS64.RED.A1T0 RZ, [UR4], RZ ;  /* 0x000000ffffff79a7 */ /* 0x000fe20008100404 */
[----:B------:R-:W-:Y:S05]  /*93a0*/  EXIT ;  /* 0x000000000000794d */ /* 0x000fea0003800000 */
.L_x_20:
[----:B--2---:R2:W1:Y:S02]  /*93b0*/  SYNCS.PHASECHK.TRANS64.TRYWAIT P0, [R2+URZ+0x140], R3 ;  /* 0x00014003020075a7 */ /* 0x00446400080011ff */
[----:B-1----:R-:W-:Y:S05]  /*93c0*/  @!P0 NANOSLEEP.SYNCS 0x989680 ;  /* 0x009896800000895d */ /* 0x002fea0003900000 */
[----:B------:R-:W1:Y:S02]  /*93d0*/  @!P0 SYNCS.PHASECHK.TRANS64 P0, [R2+URZ+0x140], R3 ;  /* 0x00014003020085a7 */ /* 0x000e6400080010ff */
[----:B-1----:R-:W-:Y:S05]  /*93e0*/  @!P0 BRA `(.L_x_20) ;  /* 0xfffffffc00f08947 */ /* 0x002fea000383ffff */
[----:B------:R-:W-:Y:S05]  /*93f0*/  BRA `(.L_x_140) ;  /* 0xffffff8000b47947 */ /* 0x000fea000383ffff */
.L_x_23:
[----:B-1----:R-:W-:-:S07]  /*9400*/  MOV R2, UR33 ;  /* 0x0000002100027c02 */ /* 0x002fce0008000f00 */
.L_x_141:
[----:B-1----:R1:W2:Y:S02]  /*9410*/  SYNCS.PHASECHK.TRANS64.TRYWAIT P0, [R2+URZ+0x50], R4 ;  /* 0x00005004020075a7 */ /* 0x0022a400080011ff */
[----:B--2---:R-:W-:Y:S05]  /*9420*/  @!P0 NANOSLEEP.SYNCS 0x989680 ;  /* 0x009896800000895d */ /* 0x004fea0003900000 */
[----:B------:R-:W2:Y:S02]  /*9430*/  @!P0 SYNCS.PHASECHK.TRANS64 P0, [R2+URZ+0x50], R4 ;  /* 0x00005004020085a7 */ /* 0x000ea400080010ff */
[----:B--2---:R-:W-:Y:S05]  /*9440*/  @!P0 BRA `(.L_x_141) ;  /* 0xfffffffc00f08947 */ /* 0x004fea000383ffff */
[----:B------:R-:W-:Y:S05]  /*9450*/  BRA `(.L_x_22) ;  /* 0xffffff8000fc7947 */ /* 0x000fea000383ffff */
.L_x_31:
[----:B------:R-:W-:-:S07]  /*9460*/  MOV R2, UR33 ;  /* 0x0000002100027c02 */ /* 0x000fce0008000f00 */
.L_x_142:
[----:B-1----:R1:W2:Y:S02]  /*9470*/  SYNCS.PHASECHK.TRANS64.TRYWAIT P0, [R2+URZ+0x50], R4 ;  /* 0x00005004020075a7 */ /* 0x0022a400080011ff */
[----:B--2---:R-:W-:Y:S05]  /*9480*/  @!P0 NANOSLEEP.SYNCS 0x989680 ;  /* 0x009896800000895d */ /* 0x004fea0003900000 */
[----:B------:R-:W2:Y:S02]  /*9490*/  @!P0 SYNCS.PHASECHK.TRANS64 P0, [R2+URZ+0x50], R4 ;  /* 0x00005004020085a7 */ /* 0x000ea400080010ff */
[----:B--2---:R-:W-:Y:S05]  /*94a0*/  @!P0 BRA `(.L_x_142) ;  /* 0xfffffffc00f08947 */ /* 0x004fea000383ffff */
[----:B------:R-:W-:Y:S05]  /*94b0*/  BRA `(.L_x_30) ;  /* 0xffffff8400f87947 */ /* 0x000fea000383ffff */
.L_x_37:
[----:B-1----:R1:W2:Y:S02]  /*94c0*/  SYNCS.PHASECHK.TRANS64.TRYWAIT P0, [R2+URZ+0xf0], R3 ;  /* 0x0000f003020075a7 */ /* 0x0022a400080011ff */
[----:B--2---:R-:W-:Y:S05]  /*94d0*/  @!P0 NANOSLEEP.SYNCS 0x989680 ;  /* 0x009896800000895d */ /* 0x004fea0003900000 */
[----:B------:R-:W2:Y:S02]  /*94e0*/  @!P0 SYNCS.PHASECHK.TRANS64 P0, [R2+URZ+0xf0], R3 ;  /* 0x0000f003020085a7 */ /* 0x000ea400080010ff */
[----:B--2---:R-:W-:Y:S05]  /*94f0*/  @!P0 BRA `(.L_x_37) ;  /* 0xfffffffc00f08947 */ /* 0x004fea000383ffff */
[----:B------:R-:W-:Y:S05]  /*9500*/  BRA `(.L_x_143) ;  /* 0xffffff8800d47947 */ /* 0x000fea000383ffff */
.L_x_41:
[----:B----4-:R-:W-:-:S07]  /*9510*/  MOV R0, UR5 ;  /* 0x0000000500007c02 */ /* 0x010fce0008000f00 */
.L_x_144:
[----:B-1----:R1:W2:Y:S02]  /*9520*/  SYNCS.PHASECHK.TRANS64.TRYWAIT P0, [R0+URZ], R2 ;  /* 0x00000002000075a7 */ /* 0x0022a400080011ff */
[----:B--2---:R-:W-:Y:S05]  /*9530*/  @!P0 NANOSLEEP.SYNCS 0x989680 ;  /* 0x009896800000895d */ /* 0x004fea0003900000 */
[----:B------:R-:W2:Y:S02]  /*9540*/  @!P0 SYNCS.PHASECHK.TRANS64 P0, [R0+URZ], R2 ;  /* 0x00000002000085a7 */ /* 0x000ea400080010ff */
[----:B--2---:R-:W-:Y:S05]  /*9550*/  @!P0 BRA `(.L_x_144) ;  /* 0xfffffffc00f08947 */ /* 0x004fea000383ffff */
[----:B------:R-:W-:Y:S05]  /*9560*/  BRA `(.L_x_145) ;  /* 0xffffff90004c7947 */ /* 0x000fea000383ffff */
.L_x_42:
[----:B----4-:R-:W-:-:S07]  /*9570*/  MOV R0, UR5 ;  /* 0x0000000500007c02 */ /* 0x010fce0008000f00 */
.L_x_146:
[----:B-1----:R1:W2:Y:S02]  /*9580*/  SYNCS.PHASECHK.TRANS64.TRYWAIT P0, [R0+URZ], R3 ;  /* 0x00000003000075a7 */ /* 0x0022a400080011ff */
[----:B--2---:R-:W-:Y:S05]  /*9590*/  @!P0 NANOSLEEP.SYNCS 0x989680 ;  /* 0x009896800000895d */ /* 0x004fea0003900000 */
[----:B------:R-:W2:Y:S02]  /*95a0*/  @!P0 SYNCS.PHASECHK.TRANS64 P0, [R0+URZ], R3 ;  /* 0x00000003000085a7 */ /* 0x000ea400080010ff */
[----:B--2---:R-:W-:Y:S05]  /*95b0*/  @!P0 BRA `(.L_x_146) ;  /* 0xfffffffc00f08947 */ /* 0x004fea000383ffff */
[----:B------:R-:W-:Y:S05]  /*95c0*/  BRA `(.L_x_147) ;  /* 0xffffff9000587947 */ /* 0x000fea000383ffff */
.L_x_43:
[----:B----4-:R-:W-:-:S07]  /*95d0*/  MOV R0, UR5 ;  /* 0x0000000500007c02 */ /* 0x010fce0008000f00 */
.L_x_148:
[----:B-1----:R1:W2:Y:S02]  /*95e0*/  SYNCS.PHASECHK.TRANS64.TRYWAIT P0, [R0+URZ], R3 ;  /* 0x00000003000075a7 */ /* 0x0022a400080011ff */
[----:B--2---:R-:W-:Y:S05]  /*95f0*/  @!P0 NANOSLEEP.SYNCS 0x989680 ;  /* 0x009896800000895d */ /* 0x004fea0003900000 */
[----:B------:R-:W2:Y:S02]  /*9600*/  @!P0 SYNCS.PHASECHK.TRANS64 P0, [R0+URZ], R3 ;  /* 0x00000003000085a7 */ /* 0x000ea400080010ff */
[----:B--2---:R-:W-:Y:S05]  /*9610*/  @!P0 BRA `(.L_x_148) ;  /* 0xfffffffc00f08947 */ /* 0x004fea000383ffff */
[----:B------:R-:W-:Y:S05]  /*9620*/  BRA `(.L_x_149) ;  /* 0xffffff9000647947 */ /* 0x000fea000383ffff */
.L_x_44:
[----:B----4-:R-:W-:-:S07]  /*9630*/  MOV R0, UR5 ;  /* 0x0000000500007c02 */ /* 0x010fce0008000f00 */
.L_x_150:
[----:B-1----:R1:W2:Y:S02]  /*9640*/  SYNCS.PHASECHK.TRANS64.TRYWAIT P0, [R0+URZ], R3 ;  /* 0x00000003000075a7 */ /* 0x0022a400080011ff */
[----:B--2---:R-:W-:Y:S05]  /*9650*/  @!P0 NANOSLEEP.SYNCS 0x989680 ;  /* 0x009896800000895d */ /* 0x004fea0003900000 */
[----:B------:R-:W2:Y:S02]  /*9660*/  @!P0 SYNCS.PHASECHK.TRANS64 P0, [R0+URZ], R3 ;  /* 0x00000003000085a7 */ /* 0x000ea400080010ff */
[----:B--2---:R-:W-:Y:S05]  /*9670*/  @!P0 BRA `(.L_x_150) ;  /* 0xfffffffc00f08947 */ /* 0x004fea000383ffff */
[----:B------:R-:W-:Y:S05]  /*9680*/  BRA `(.L_x_151) ;  /* 0xffffff9000707947 */ /* 0x000fea000383ffff */
.L_x_45:
[----:B----4-:R-:W-:-:S07]  /*9690*/  MOV R0, UR5 ;  /* 0x0000000500007c02 */ /* 0x010fce0008000f00 */
.L_x_152:
[----:B-1----:R1:W2:Y:S02]  /*96a0*/  SYNCS.PHASECHK.TRANS64.TRYWAIT P0, [R0+URZ], R3 ;  /* 0x00000003000075a7 */ /* 0x0022a400080011ff */
[----:B--2---:R-:W-:Y:S05]  /*96b0*/  @!P0 NANOSLEEP.SYNCS 0x989680 ;  /* 0x009896800000895d */ /* 0x004fea0003900000 */
[----:B------:R-:W2:Y:S02]  /*96c0*/  @!P0 SYNCS.PHASECHK.TRANS64 P0, [R0+URZ], R3 ;  /* 0x00000003000085a7 */ /* 0x000ea400080010ff */
[----:B--2---:R-:W-:Y:S05]  /*96d0*/  @!P0 BRA `(.L_x_152) ;  /* 0xfffffffc00f08947 */ /* 0x004fea000383ffff */
[----:B------:R-:W-:Y:S05]  /*96e0*/  BRA `(.L_x_153) ;  /* 0xffffff90007c7947 */ /* 0x000fea000383ffff */
.L_x_46:
[----:B----4-:R-:W-:-:S07]  /*96f0*/  MOV R0, UR5 ;  /* 0x0000000500007c02 */ /* 0x010fce0008000f00 */
.L_x_154:
[----:B-1----:R1:W2:Y:S02]  /*9700*/  SYNCS.PHASECHK.TRANS64.TRYWAIT P0, [R0+URZ], R3 ;  /* 0x00000003000075a7 */ /* 0x0022a400080011ff */
[----:B--2---:R-:W-:Y:S05]  /*9710*/  @!P0 NANOSLEEP.SYNCS 0x989680 ;  /* 0x009896800000895d */ /* 0x004fea0003900000 */
[----:B------:R-:W2:Y:S02]  /*9720*/  @!P0 SYNCS.PHASECHK.TRANS64 P0, [R0+URZ], R3 ;  /* 0x00000003000085a7 */ /* 0x000ea400080010ff */
[----:B--2---:R-:W-:Y:S05]  /*9730*/  @!P0 BRA `(.L_x_154) ;  /* 0xfffffffc00f08947 */ /* 0x004fea000383ffff */
[----:B------:R-:W-:Y:S05]  /*9740*/  BRA `(.L_x_155) ;  /* 0xffffff9000887947 */ /* 0x000fea000383ffff */
.L_x_47:
[----:B----4-:R-:W-:-:S07]  /*9750*/  MOV R0, UR5 ;  /* 0x0000000500007c02 */ /* 0x010fce0008000f00 */
.L_x_156:
[----:B-1----:R1:W2:Y:S02]  /*9760*/  SYNCS.PHASECHK.TRANS64.TRYWAIT P0, [R0+URZ], R3 ;  /* 0x00000003000075a7 */ /* 0x0022a400080011ff */
[----:B--2---:R-:W-:Y:S05]  /*9770*/  @!P0 NANOSLEEP.SYNCS 0x989680 ;  /* 0x009896800000895d */ /* 0x004fea0003900000 */
[----:B------:R-:W2:Y:S02]  /*9780*/  @!P0 SYNCS.PHASECHK.TRANS64 P0, [R0+URZ], R3 ;  /* 0x00000003000085a7 */ /* 0x000ea400080010ff */
[----:B--2---:R-:W-:Y:S05]  /*9790*/  @!P0 BRA `(.L_x_156) ;  /* 0xfffffffc00f08947 */ /* 0x004fea000383ffff */
[----:B------:R-:W-:Y:S05]  /*97a0*/  BRA `(.L_x_157) ;  /* 0xffffff9000947947 */ /* 0x000fea000383ffff */
.L_x_48:
[----:B----4-:R-:W-:-:S07]  /*97b0*/  MOV R0, UR5 ;  /* 0x0000000500007c02 */ /* 0x010fce0008000f00 */
.L_x_158:
[----:B-1----:R1:W2:Y:S02]  /*97c0*/  SYNCS.PHASECHK.TRANS64.TRYWAIT P0, [R0+URZ], R3 ;  /* 0x00000003000075a7 */ /* 0x0022a400080011ff */
[----:B--2---:R-:W-:Y:S05]  /*97d0*/  @!P0 NANOSLEEP.SYNCS 0x989680 ;  /* 0x009896800000895d */ /* 0x004fea0003900000 */
[----:B------:R-:W2:Y:S02]  /*97e0*/  @!P0 SYNCS.PHASECHK.TRANS64 P0, [R0+URZ], R3 ;  /* 0x00000003000085a7 */ /* 0x000ea400080010ff */
[----:B--2---:R-:W-:Y:S05]  /*97f0*/  @!P0 BRA `(.L_x_158) ;  /* 0xfffffffc00f08947 */ /* 0x004fea000383ffff */
[----:B------:R-:W-:Y:S05]  /*9800*/  BRA `(.L_x_159) ;  /* 0xffffff9000a07947 */ /* 0x000fea000383ffff */
.L_x_49:
[----:B----4-:R-:W-:-:S07]  /*9810*/  MOV R0, UR5 ;  /* 0x0000000500007c02 */ /* 0x010fce0008000f00 */
.L_x_160:
[----:B-1----:R1:W2:Y:S02]  /*9820*/  SYNCS.PHASECHK.TRANS64.TRYWAIT P0, [R0+URZ], R3 ;  /* 0x00000003000075a7 */ /* 0x0022a400080011ff */
[----:B--2---:R-:W-:Y:S05]  /*9830*/  @!P0 NANOSLEEP.SYNCS 0x989680 ;  /* 0x009896800000895d */ /* 0x004fea0003900000 */
[----:B------:R-:W2:Y:S02]  /*9840*/  @!P0 SYNCS.PHASECHK.TRANS64 P0, [R0+URZ], R3 ;  /* 0x00000003000085a7 */ /* 0x000ea400080010ff */
[----:B--2---:R-:W-:Y:S05]  /*9850*/  @!P0 BRA `(.L_x_160) ;  /* 0xfffffffc00f08947 */ /* 0x004fea000383ffff */
[----:B------:R-:W-:Y:S05]  /*9860*/  BRA `(.L_x_161) ;  /* 0xffffff9000ac7947 */ /* 0x000fea000383ffff */
.L_x_52:
[----:B-1----:R1:W2:Y:S02]  /*9870*/  SYNCS.PHASECHK.TRANS64.TRYWAIT P0, [R0+URZ+0x130], R4 ;  /* 0x00013004000075a7 */ /* 0x0022a400080011ff */
[----:B--2---:R-:W-:Y:S05]  /*9880*/  @!P0 NANOSLEEP.SYNCS 0x989680 ;  /* 0x009896800000895d */ /* 0x004fea0003900000 */
[----:B------:R-:W2:Y:S02]  /*9890*/  @!P0 SYNCS.PHASECHK.TRANS64 P0, [R0+URZ+0x130], R4 ;  /* 0x00013004000085a7 */ /* 0x000ea400080010ff */
[----:B--2---:R-:W-:Y:S05]  /*98a0*/  @!P0 BRA `(.L_x_52) ;  /* 0xfffffffc00f08947 */ /* 0x004fea000383ffff */
[----:B------:R-:W-:Y:S05]  /*98b0*/  BRA `(.L_x_162) ;  /* 0xffffff9400087947 */ /* 0x000fea000383ffff */
.L_x_53:
[----:B------:R-:W-:-:S07]  /*98c0*/  MOV R0, UR5 ;  /* 0x0000000500007c02 */ /* 0x000fce0008000f00 */
.L_x_163:
[----:B-1----:R1:W2:Y:S02]  /*98d0*/  SYNCS.PHASECHK.TRANS64.TRYWAIT P0, [R0+URZ+0x100], R5 ;  /* 0x00010005000075a7 */ /* 0x0022a400080011ff */
[----:B--2---:R-:W-:Y:S05]  /*98e0*/  @!P0 NANOSLEEP.SYNCS 0x989680 ;  /* 0x009896800000895d */ /* 0x004fea0003900000 */
[----:B------:R-:W2:Y:S02]  /*98f0*/  @!P0 SYNCS.PHASECHK.TRANS64 P0, [R0+URZ+0x100], R5 ;  /* 0x00010005000085a7 */ /* 0x000ea400080010ff */
[----:B--2---:R-:W-:Y:S05]  /*9900*/  @!P0 BRA `(.L_x_163) ;  /* 0xfffffffc00f08947 */ /* 0x004fea000383ffff */
[----:B------:R-:W-:Y:S05]  /*9910*/  BRA `(.L_x_164) ;  /* 0xffffff9400187947 */ /* 0x000fea000383ffff */
.L_x_54:
[----:B-1----:R1:W2:Y:S02]  /*9920*/  SYNCS.PHASECHK.TRANS64.TRYWAIT P1, [R0+URZ+0xf0], R4 ;  /* 0x0000f004000075a7 */ /* 0x0022a400080211ff */
[----:B--2---:R-:W-:Y:S05]  /*9930*/  @!P1 NANOSLEEP.SYNCS 0x989680 ;  /* 0x009896800000995d */ /* 0x004fea0003900000 */
[----:B------:R-:W2:Y:S02]  /*9940*/  @!P1 SYNCS.PHASECHK.TRANS64 P1, [R0+URZ+0xf0], R4 ;  /* 0x0000f004000095a7 */ /* 0x000ea400080210ff */
[----:B--2---:R-:W-:Y:S05]  /*9950*/  @!P1 BRA `(.L_x_54) ;  /* 0xfffffffc00f09947 */ /* 0x004fea000383ffff */
[----:B------:R-:W-:Y:S05]  /*9960*/  BRA `(.L_x_165) ;  /* 0xffffff9400487947 */ /* 0x000fea000383ffff */
.L_x_57:
[----:B------:R-:W-:-:S07]  /*9970*/  MOV R0, UR5 ;  /* 0x0000000500007c02 */ /* 0x000fce0008000f00 */
.L_x_166:
[----:B-1----:R1:W2:Y:S02]  /*9980*/  SYNCS.PHASECHK.TRANS64.TRYWAIT P0, [R0+URZ+0x100], R2 ;  /* 0x00010002000075a7 */ /* 0x0022a400080011ff */
[----:B--2---:R-:W-:Y:S05]  /*9990*/  @!P0 NANOSLEEP.SYNCS 0x989680 ;  /* 0x009896800000895d */ /* 0x004fea0003900000 */
[----:B------:R-:W2:Y:S02]  /*99a0*/  @!P0 SYNCS.PHASECHK.TRANS64 P0, [R0+URZ+0x100], R2 ;  /* 0x00010002000085a7 */ /* 0x000ea400080010ff */
[----:B--2---:R-:W-:Y:S05]  /*99b0*/  @!P0 BRA `(.L_x_166) ;  /* 0xfffffffc00f08947 */ /* 0x004fea000383ffff */
[----:B------:R-:W-:Y:S05]  /*99c0*/  BRA `(.L_x_56) ;  /* 0xffffff94009c7947 */ /* 0x000fea000383ffff */
.L_x_64:
[----:B-1----:R1:W2:Y:S02]  /*99d0*/  SYNCS.PHASECHK.TRANS64.TRYWAIT P1, [R0+URZ+0xf0], R2 ;  /* 0x0000f002000075a7 */ /* 0x0022a400080211ff */
[----:B--2---:R-:W-:Y:S05]  /*99e0*/  @!P1 NANOSLEEP.SYNCS 0x989680 ;  /* 0x009896800000995d */ /* 0x004fea0003900000 */
[----:B------:R-:W2:Y:S02]  /*99f0*/  @!P1 SYNCS.PHASECHK.TRANS64 P1, [R0+URZ+0xf0], R2 ;  /* 0x0000f002000095a7 */ /* 0x000ea400080210ff */
[----:B--2---:R-:W-:Y:S05]  /*9a00*/  @!P1 BRA `(.L_x_64) ;  /* 0xfffffffc00f09947 */ /* 0x004fea000383ffff */
[----:B------:R-:W-:Y:S05]  /*9a10*/  BRA `(.L_x_167) ;  /* 0xffffff9c005c7947 */ /* 0x000fea000383ffff */
.L_x_65:
[----:B------:R-:W-:-:S07]  /*9a20*/  MOV R2, UR11 ;  /* 0x0000000b00027c02 */ /* 0x000fce0008000f00 */
.L_x_168:
[----:B-1----:R1:W2:Y:S02]  /*9a30*/  SYNCS.PHASECHK.TRANS64.TRYWAIT P0, [R2+URZ+0x120], R0 ;  /* 0x00012000020075a7 */ /* 0x0022a400080011ff */
[----:B--2---:R-:W-:Y:S05]  /*9a40*/  @!P0 NANOSLEEP.SYNCS 0x989680 ;  /* 0x009896800000895d */ /* 0x004fea0003900000 */
[----:B------:R-:W2:Y:S02]  /*9a50*/  @!P0 SYNCS.PHASECHK.TRANS64 P0, [R2+URZ+0x120], R0 ;  /* 0x00012000020085a7 */ /* 0x000ea400080010ff */
[----:B--2---:R-:W-:Y:S05]  /*9a60*/  @!P0 BRA `(.L_x_168) ;  /* 0xfffffffc00f08947 */ /* 0x004fea000383ffff */
[----:B------:R-:W-:Y:S05]  /*9a70*/  BRA `(.L_x_169) ;  /* 0xffffff9c00947947 */ /* 0x000fea000383ffff */
.L_x_68:
[----:B------:R-:W-:Y:S07]  /*9a80*/  MOV R0, UR10 ;  /* 0x0000000a00007c02 */ /* 0x000fee0008000f00 */
.L_x_170:
[----:B-1----:R1:W2:Y:S02]  /*9a90*/  SYNCS.PHASECHK.TRANS64.TRYWAIT P0, [R0+URZ], R2 ;  /* 0x00000002000075a7 */ /* 0x0022a400080011ff */
[----:B--2---:R-:W-:Y:S05]  /*9aa0*/  @!P0 NANOSLEEP.SYNCS 0x989680 ;  /* 0x009896800000895d */ /* 0x004fea0003900000 */
[----:B------:R-:W2:Y:S02]  /*9ab0*/  @!P0 SYNCS.PHASECHK.TRANS64 P0, [R0+URZ], R2 ;  /* 0x00000002000085a7 */ /* 0x000ea400080010ff */
[----:B--2---:R-:W-:Y:S05]  /*9ac0*/  @!P0 BRA `(.L_x_170) ;  /* 0xfffffffc00f08947 */ /* 0x004fea000383ffff */
[----:B------:R-:W-:Y:S05]  /*9ad0*/  BRA `(.L_x_67) ;  /* 0xffffff9c00b07947 */ /* 0x000fea000383ffff */
.L_x_71:
[----:B------:R-:W-:-:S07]  /*9ae0*/  MOV R0, UR5 ;  /* 0x0000000500007c02 */ /* 0x000fce0008000f00 */
.L_x_171:
[----:B--2---:R2:W3:Y:S02]  /*9af0*/  SYNCS.PHASECHK.TRANS64.TRYWAIT P0, [R0+URZ], R2 ;  /* 0x00000002000075a7 */ /* 0x0044e400080011ff */
[----:B---3--:R-:W-:Y:S05]  /*9b00*/  @!P0 NANOSLEEP.SYNCS 0x989680 ;  /* 0x009896800000895d */ /* 0x008fea0003900000 */
[----:B------:R-:W3:Y:S02]  /*9b10*/  @!P0 SYNCS.PHASECHK.TRANS64 P0, [R0+URZ], R2 ;  /* 0x00000002000085a7 */ /* 0x000ee400080010ff */
[----:B---3--:R-:W-:Y:S05]  /*9b20*/  @!P0 BRA `(.L_x_171) ;  /* 0xfffffffc00f08947 */ /* 0x008fea000383ffff */
[----:B------:R-:W-:Y:S05]  /*9b30*/  BRA `(.L_x_172) ;  /* 0xffffffa000987947 */ /* 0x000fea000383ffff */
.L_x_72:
[----:B------:R-:W-:-:S07]  /*9b40*/  MOV R0, UR6 ;  /* 0x0000000600007c02 */ /* 0x000fce0008000f00 */
.L_x_173:
[----:B--2---:R2:W3:Y:S02]  /*9b50*/  SYNCS.PHASECHK.TRANS64.TRYWAIT P0, [R0+URZ], R2 ;  /* 0x00000002000075a7 */ /* 0x0044e400080011ff */
[----:B---3--:R-:W-:Y:S05]  /*9b60*/  @!P0 NANOSLEEP.SYNCS 0x989680 ;  /* 0x009896800000895d */ /* 0x008fea0003900000 */
[----:B------:R-:W3:Y:S02]  /*9b70*/  @!P0 SYNCS.PHASECHK.TRANS64 P0, [R0+URZ], R2 ;  /* 0x00000002000085a7 */ /* 0x000ee400080010ff */
[----:B---3--:R-:W-:Y:S05]  /*9b80*/  @!P0 BRA `(.L_x_173) ;  /* 0xfffffffc00f08947 */ /* 0x008fea000383ffff */
[----:B------:R-:W-:Y:S05]  /*9b90*/  BRA `(.L_x_174) ;  /* 0xffffffa000a47947 */ /* 0x000fea000383ffff */
.L_x_77:
[----:B---3--:R3:W1:Y:S02]  /*9ba0*/  SYNCS.PHASECHK.TRANS64.TRYWAIT P0, [R0+URZ+0xf0], R2 ;  /* 0x0000f002000075a7 */ /* 0x00866400080011ff */
[----:B-1----:R-:W-:Y:S05]  /*9bb0*/  @!P0 NANOSLEEP.SYNCS 0x989680 ;  /* 0x009896800000895d */ /* 0x002fea0003900000 */
[----:B------:R-:W1:Y:S02]  /*9bc0*/  @!P0 SYNCS.PHASECHK.TRANS64 P0, [R0+URZ+0xf0], R2 ;  /* 0x0000f002000085a7 */ /* 0x000e6400080010ff */
[----:B-1----:R-:W-:Y:S05]  /*9bd0*/  @!P0 BRA `(.L_x_77) ;  /* 0xfffffffc00f08947 */ /* 0x002fea000383ffff */
[----:B------:R-:W-:Y:S05]  /*9be0*/  BRA `(.L_x_175) ;  /* 0xffffffa400ac7947 */ /* 0x000fea000383ffff */
.L_x_80:
[----:B------:R-:W-:Y:S07]  /*9bf0*/  MOV R0, UR6 ;  /* 0x0000000600007c02 */ /* 0x000fee0008000f00 */
.L_x_176:
[----:B-1----:R1:W3:Y:S02]  /*9c00*/  SYNCS.PHASECHK.TRANS64.TRYWAIT P0, [R0+URZ+0xe8], R2 ;  /* 0x0000e802000075a7 */ /* 0x0022e400080011ff */
[----:B---3--:R-:W-:Y:S05]  /*9c10*/  @!P0 NANOSLEEP.SYNCS 0x989680 ;  /* 0x009896800000895d */ /* 0x008fea0003900000 */
[----:B------:R-:W3:Y:S02]  /*9c20*/  @!P0 SYNCS.PHASECHK.TRANS64 P0, [R0+URZ+0xe8], R2 ;  /* 0x0000e802000085a7 */ /* 0x000ee400080010ff */
[----:B---3--:R-:W-:Y:S05]  /*9c30*/  @!P0 BRA `(.L_x_176) ;  /* 0xfffffffc00f08947 */ /* 0x008fea000383ffff */
[----:B------:R-:W-:Y:S05]  /*9c40*/  BRA `(.L_x_79) ;  /* 0xffffffa800a07947 */ /* 0x000fea000383ffff */
.L_x_83:
[----:B------:R-:W-:Y:S07]  /*9c50*/  MOV R0, UR6 ;  /* 0x0000000600007c02 */ /* 0x000fee0008000f00 */
.L_x_177:
[----:B-1----:R1:W2:Y:S02]  /*9c60*/  SYNCS.PHASECHK.TRANS64.TRYWAIT P0, [R0+URZ+0xc0], R24 ;  /* 0x0000c018000075a7 */ /* 0x0022a400080011ff */
[----:B--2---:R-:W-:Y:S05]  /*9c70*/  @!P0 NANOSLEEP.SYNCS 0x989680 ;  /* 0x009896800000895d */ /* 0x004fea0003900000 */
[----:B------:R-:W2:Y:S02]  /*9c80*/  @!P0 SYNCS.PHASECHK.TRANS64 P0, [R0+URZ+0xc0], R24 ;  /* 0x0000c018000085a7 */ /* 0x000ea400080010ff */
[----:B--2---:R-:W-:Y:S05]  /*9c90*/  @!P0 BRA `(.L_x_177) ;  /* 0xfffffffc00f08947 */ /* 0x004fea000383ffff */
[----:B------:R-:W-:Y:S05]  /*9ca0*/  BRA `(.L_x_178) ;  /* 0xffffffa800fc7947 */ /* 0x000fea000383ffff */
.L_x_84:
[----:B------:R-:W-:Y:S07]  /*9cb0*/  MOV R0, UR6 ;  /* 0x0000000600007c02 */ /* 0x000fee0008000f00 */
.L_x_179:
[----:B-1----:R1:W2:Y:S02]  /*9cc0*/  SYNCS.PHASECHK.TRANS64.TRYWAIT P0, [R0+URZ+0xc8], R24 ;  /* 0x0000c818000075a7 */ /* 0x0022a400080011ff */
[----:B--2---:R-:W-:Y:S05]  /*9cd0*/  @!P0 NANOSLEEP.SYNCS 0x989680 ;  /* 0x009896800000895d */ /* 0x004fea0003900000 */
[----:B------:R-:W2:Y:S02]  /*9ce0*/  @!P0 SYNCS.PHASECHK.TRANS64 P0, [R0+URZ+0xc8], R24 ;  /* 0x0000c818000085a7 */ /* 0x000ea400080010ff */
[----:B--2---:R-:W-:Y:S05]  /*9cf0*/  @!P0 BRA `(.L_x_179) ;  /* 0xfffffffc00f08947 */ /* 0x004fea000383ffff */
[----:B------:R-:W-:Y:S05]  /*9d00*/  BRA `(.L_x_180) ;  /* 0xffffffac00347947 */ /* 0x000fea000383ffff */
.L_x_85:
[----:B------:R-:W-:Y:S07]  /*9d10*/  MOV R0, UR6 ;  /* 0x0000000600007c02 */ /* 0x000fee0008000f00 */
.L_x_181:
[----:B-1----:R1:W2:Y:S02]  /*9d20*/  SYNCS.PHASECHK.TRANS64.TRYWAIT P0, [R0+URZ+0xd0], R24 ;  /* 0x0000d018000075a7 */ /* 0x0022a400080011ff */
[----:B--2---:R-:W-:Y:S05]  /*9d30*/  @!P0 NANOSLEEP.SYNCS 0x989680 ;  /* 0x009896800000895d */ /* 0x004fea0003900000 */
[----:B------:R-:W2:Y:S02]  /*9d40*/  @!P0 SYNCS.PHASECHK.TRANS64 P0, [R0+URZ+0xd0], R24 ;  /* 0x0000d018000085a7 */ /* 0x000ea400080010ff */
[----:B--2---:R-:W-:Y:S05]  /*9d50*/  @!P0 BRA `(.L_x_181) ;  /* 0xfffffffc00f08947 */ /* 0x004fea000383ffff */
[----:B------:R-:W-:Y:S05]  /*9d60*/  BRA `(.L_x_182) ;  /* 0xffffffac00787947 */ /* 0x000fea000383ffff */
.L_x_86:
[----:B------:R-:W-:Y:S07]  /*9d70*/  MOV R0, UR6 ;  /* 0x0000000600007c02 */ /* 0x000fee0008000f00 */
.L_x_183:
[----:B-1----:R1:W2:Y:S02]  /*9d80*/  SYNCS.PHASECHK.TRANS64.TRYWAIT P0, [R0+URZ+0xd8], R24 ;  /* 0x0000d818000075a7 */ /* 0x0022a400080011ff */
[----:B--2---:R-:W-:Y:S05]  /*9d90*/  @!P0 NANOSLEEP.SYNCS 0x989680 ;  /* 0x009896800000895d */ /* 0x004fea0003900000 */
[----:B------:R-:W2:Y:S02]  /*9da0*/  @!P0 SYNCS.PHASECHK.TRANS64 P0, [R0+URZ+0xd8], R24 ;  /* 0x0000d818000085a7 */ /* 0x000ea400080010ff */
[----:B--2---:R-:W-:Y:S05]  /*9db0*/  @!P0 BRA `(.L_x_183) ;  /* 0xfffffffc00f08947 */ /* 0x004fea000383ffff */
[----:B------:R-:W-:Y:S05]  /*9dc0*/  BRA `(.L_x_184) ;  /* 0xffffffac00fc7947 */ /* 0x000fea000383ffff */
.L_x_88:
[----:B------:R-:W-:-:S07]  /*9dd0*/  MOV R0, UR6 ;  /* 0x0000000600007c02 */ /* 0x000fce0008000f00 */
.L_x_185:
[----:B-1----:R1:W2:Y:S02]  /*9de0*/  SYNCS.PHASECHK.TRANS64.TRYWAIT P0, [R0+URZ+0xc0], R2 ;  /* 0x0000c002000075a7 */ /* 0x0022a400080011ff */
[----:B--2---:R-:W-:Y:S05]  /*9df0*/  @!P0 NANOSLEEP.SYNCS 0x989680 ;  /* 0x009896800000895d */ /* 0x004fea0003900000 */
[----:B------:R-:W2:Y:S02]  /*9e00*/  @!P0 SYNCS.PHASECHK.TRANS64 P0, [R0+URZ+0xc0], R2 ;  /* 0x0000c002000085a7 */ /* 0x000ea400080010ff */
[----:B--2---:R-:W-:Y:S05]  /*9e10*/  @!P0 BRA `(.L_x_185) ;  /* 0xfffffffc00f08947 */ /* 0x004fea000383ffff */
[----:B------:R-:W-:Y:S05]  /*9e20*/  BRA `(.L_x_186) ;  /* 0xffffffb000707947 */ /* 0x000fea000383ffff */
.L_x_89:
[----:B-1----:R-:W-:-:S07]  /*9e30*/  MOV R0, UR6 ;  /* 0x0000000600007c02 */ /* 0x002fce0008000f00 */
.L_x_187:
[----:B-1----:R1:W2:Y:S02]  /*9e40*/  SYNCS.PHASECHK.TRANS64.TRYWAIT P0, [R0+URZ+0xc8], R2 ;  /* 0x0000c802000075a7 */ /* 0x0022a400080011ff */
[----:B--2---:R-:W-:Y:S05]  /*9e50*/  @!P0 NANOSLEEP.SYNCS 0x989680 ;  /* 0x009896800000895d */ /* 0x004fea0003900000 */
[----:B------:R-:W2:Y:S02]  /*9e60*/  @!P0 SYNCS.PHASECHK.TRANS64 P0, [R0+URZ+0xc8], R2 ;  /* 0x0000c802000085a7 */ /* 0x000ea400080010ff */
[----:B--2---:R-:W-:Y:S05]  /*9e70*/  @!P0 BRA `(.L_x_187) ;  /* 0xfffffffc00f08947 */ /* 0x004fea000383ffff */
[----:B------:R-:W-:Y:S05]  /*9e80*/  BRA `(.L_x_188) ;  /* 0xffffffb000607947 */ /* 0x000fea000383ffff */
.L_x_90:
[----:B-1----:R-:W-:-:S07]  /*9e90*/  MOV R0, UR6 ;  /* 0x0000000600007c02 */ /* 0x002fce0008000f00 */
.L_x_189:
[----:B-1----:R1:W2:Y:S02]  /*9ea0*/  SYNCS.PHASECHK.TRANS64.TRYWAIT P0, [R0+URZ+0xd0], R2 ;  /* 0x0000d002000075a7 */ /* 0x0022a400080011ff */
[----:B--2---:R-:W-:Y:S05]  /*9eb0*/  @!P0 NANOSLEEP.SYNCS 0x989680 ;  /* 0x009896800000895d */ /* 0x004fea0003900000 */
[----:B------:R-:W2:Y:S02]  /*9ec0*/  @!P0 SYNCS.PHASECHK.TRANS64 P0, [R0+URZ+0xd0], R2 ;  /* 0x0000d002000085a7 */ /* 0x000ea400080010ff */
[----:B--2---:R-:W-:Y:S05]  /*9ed0*/  @!P0 BRA `(.L_x_189) ;  /* 0xfffffffc00f08947 */ /* 0x004fea000383ffff */
[----:B------:R-:W-:Y:S05]  /*9ee0*/  BRA `(.L_x_190) ;  /* 0xffffffb000507947 */ /* 0x000fea000383ffff */
.L_x_92:
[----:B--2---:R2:W4:Y:S02]  /*9ef0*/  SYNCS.PHASECHK.TRANS64.TRYWAIT P0, [R0+URZ+0xf0], R2 ;  /* 0x0000f002000075a7 */ /* 0x00452400080011ff */
[----:B----4-:R-:W-:Y:S05]  /*9f00*/  @!P0 NANOSLEEP.SYNCS 0x989680 ;  /* 0x009896800000895d */ /* 0x010fea0003900000 */
[----:B------:R-:W4:Y:S02]  /*9f10*/  @!P0 SYNCS.PHASECHK.TRANS64 P0, [R0+URZ+0xf0], R2 ;  /* 0x0000f002000085a7 */ /* 0x000f2400080010ff */
[----:B----4-:R-:W-:Y:S05]  /*9f20*/  @!P0 BRA `(.L_x_92) ;  /* 0xfffffffc00f08947 */ /* 0x010fea000383ffff */
[----:B------:R-:W-:Y:S05]  /*9f30*/  BRA `(.L_x_191) ;  /* 0xffffffb400187947 */ /* 0x000fea000383ffff */
.L_x_103:
[----:B-1----:R-:W-:Y:S04]  /*9f40*/  MOV R2, UR48 ;  /* 0x0000003000027c02 */ /* 0x002fe80008000f00 */
[----:B------:R1:W3:Y:S03]  /*9f50*/  SYNCS.PHASECHK.TRANS64.TRYWAIT P1, [R2+URZ+0xa0], R3 ;  /* 0x0000a003020075a7 */ /* 0x0002e600080211ff */
[----:B---3--:R-:W-:Y:S05]  /*9f60*/  @!P1 NANOSLEEP.SYNCS 0x989680 ;  /* 0x009896800000995d */ /* 0x008fea0003900000 */
[----:B------:R-:W3:Y:S02]  /*9f70*/  @!P1 SYNCS.PHASECHK.TRANS64 P1, [R2+URZ+0xa0], R3 ;  /* 0x0000a003020095a7 */ /* 0x000ee400080210ff */
[----:B---3--:R-:W-:Y:S05]  /*9f80*/  @!P1 BRA `(.L_x_103) ;  /* 0xfffffffc00ec9947 */ /* 0x008fea000383ffff */
[----:B------:R-:W-:Y:S05]  /*9f90*/  BRA `(.L_x_102) ;  /* 0xffffffc0001c7947 */ /* 0x000fea000383ffff */
.L_x_105:
[----:B-1----:R1:W4:Y:S02]  /*9fa0*/  SYNCS.PHASECHK.TRANS64.TRYWAIT P0, [R64+URZ+0x110], R0 ;  /* 0x00011000400075a7 */ /* 0x00232400080011ff */
[----:B----4-:R-:W-:Y:S05]  /*9fb0*/  @!P0 NANOSLEEP.SYNCS 0x989680 ;  /* 0x009896800000895d */ /* 0x010fea0003900000 */
[----:B------:R-:W4:Y:S02]  /*9fc0*/  @!P0 SYNCS.PHASECHK.TRANS64 P0, [R64+URZ+0x110], R0 ;  /* 0x00011000400085a7 */ /* 0x000f2400080010ff */
[----:B----4-:R-:W-:Y:S05]  /*9fd0*/  @!P0 BRA `(.L_x_105) ;  /* 0xfffffffc00f08947 */ /* 0x010fea000383ffff */
[----:B------:R-:W-:Y:S05]  /*9fe0*/  BRA `(.L_x_104) ;  /* 0xffffffc000447947 */ /* 0x000fea000383ffff */
.L_x_114:
[----:B--2---:R2:W4:Y:S02]  /*9ff0*/  SYNCS.PHASECHK.TRANS64.TRYWAIT P0, [R2+URZ+0xa0], R0 ;  /* 0x0000a000020075a7 */ /* 0x00452400080011ff */
[----:B----4-:R-:W-:Y:S05]  /*a000*/  @!P0 NANOSLEEP.SYNCS 0x989680 ;  /* 0x009896800000895d */ /* 0x010fea0003900000 */
[----:B------:R-:W4:Y:S02]  /*a010*/  @!P0 SYNCS.PHASECHK.TRANS64 P0, [R2+URZ+0xa0], R0 ;  /* 0x0000a000020085a7 */ /* 0x000f2400080010ff */
[----:B----4-:R-:W-:Y:S05]  /*a020*/  @!P0 BRA `(.L_x_114) ;  /* 0xfffffffc00f08947 */ /* 0x010fea000383ffff */
[----:B------:R-:W-:Y:S05]  /*a030*/  BRA `(.L_x_113) ;  /* 0xffffffcc00207947 */ /* 0x000fea000383ffff */
.L_x_122:
[----:B--2---:R2:W4:Y:S02]  /*a040*/  SYNCS.PHASECHK.TRANS64.TRYWAIT P0, [R0+URZ+0xa0], R6 ;  /* 0x0000a006000075a7 */ /* 0x00452400080011ff */
[----:B----4-:R-:W-:Y:S05]  /*a050*/  @!P0 NANOSLEEP.SYNCS 0x989680 ;  /* 0x009896800000895d */ /* 0x010fea0003900000 */
[----:B------:R-:W4:Y:S02]  /*a060*/  @!P0 SYNCS.PHASECHK.TRANS64 P0, [R0+URZ+0xa0], R6 ;  /* 0x0000a006000085a7 */ /* 0x000f2400080010ff */
[----:B----4-:R-:W-:Y:S05]  /*a070*/  @!P0 BRA `(.L_x_122) ;  /* 0xfffffffc00f08947 */ /* 0x010fea000383ffff */
[----:B------:R-:W-:Y:S05]  /*a080*/  BRA `(.L_x_121) ;  /* 0xffffffd800207947 */ /* 0x000fea000383ffff */
.L_x_130:
[----:B--2---:R2:W4:Y:S02]  /*a090*/  SYNCS.PHASECHK.TRANS64.TRYWAIT P0, [R0+URZ+0xa0], R5 ;  /* 0x0000a005000075a7 */ /* 0x00452400080011ff */
[----:B----4-:R-:W-:Y:S05]  /*a0a0*/  @!P0 NANOSLEEP.SYNCS 0x989680 ;  /* 0x009896800000895d */ /* 0x010fea0003900000 */
[----:B------:R-:W4:Y:S02]  /*a0b0*/  @!P0 SYNCS.PHASECHK.TRANS64 P0, [R0+URZ+0xa0], R5 ;  /* 0x0000a005000085a7 */ /* 0x000f2400080010ff */
[----:B----4-:R-:W-:Y:S05]  /*a0c0*/  @!P0 BRA `(.L_x_130) ;  /* 0xfffffffc00f08947 */ /* 0x010fea000383ffff */
[----:B------:R-:W-:Y:S05]  /*a0d0*/  BRA `(.L_x_129) ;  /* 0xffffffe400207947 */ /* 0x000fea000383ffff */
        .weak           $__internal_0_$__cuda_sm10x_tcgen05_guardrail_trap_col_being_dealloced_not_returned_by_alloc
        .type           $__internal_0_$__cuda_sm10x_tcgen05_guardrail_trap_col_being_dealloced_not_returned_by_alloc,@function
        .size           $__internal_0_$__cuda_sm10x_tcgen05_guardrail_trap_col_being_dealloced_not_returned_by_alloc,($__internal_1_$__cuda_sm10x_tcgen05_guardrail_trap_phase_invalid_during_alloc - $__internal_0_$__cuda_sm10x_tcgen05_guardrail_trap_col_being_dealloced_not_returned_by_alloc)
$__internal_0_$__cuda_sm10x_tcgen05_guardrail_trap_col_being_dealloced_not_returned_by_alloc:
[----:B------:R-:W-:Y:S05]  /*a0e0*/  BPT.TRAP 0x1 ;  /* 0x000000040000795c */ /* 0x000fea0000300000 */
[----:B------:R-:W-:-:S04]  /*a0f0*/  HFMA2 R3, -RZ, RZ, 0, 0 ;  /* 0x00000000ff037431 */ /* 0x000fc800000001ff */
[----:B------:R-:W-:Y:S05]  /*a100*/  RET.REL.NODEC R2 `(_ZN7cutlass13device_kernelINS_4gemm6kernel13GemmUniversalIN4cute5tupleIJiiiiEEENS1_10collective13CollectiveMmaINS1_46MainloopSm100TmaUmmaWarpSpecializedBlockScaledILi10ELi2ELi2ENS5_IJNS4_1CILi1EEESB_SB_EEEEENS5_IJNSA_ILi128EEESE_SE_EEENS5_IJNS_12float_e2m1_tENS_13float_ue4m3_tEEEENS5_IJNS5_IJlSB_lEEENS4_6LayoutINS5_IJNS5_IJNS5_IJNSA_ILi32EEENSA_ILi4EEEEEEiEEENS5_IJNS5_IJNSA_ILi16EEESM_EEEiEEENS5_IJSB_iEEEEEENS5_IJSR_NS5_IJNS5_IJNSA_ILi0EEESB_EEENSA_ILi512EEEEEENS5_IJSU_iEEEEEEEEEEESI_S11_NS4_8TiledMMAINS4_8MMA_AtomIJNS4_17SM100_MMA_MXF4_SSISG_SG_fSH_Li128ELi128ELi16ELNS4_4UMMA5MajorE0ELS16_0ELNS15_7ScaleInE0ELS17_0EEEEEENSK_ISC_NS5_IJSU_SU_SU_EEEEENS5_IJNS4_10UnderscoreES1C_S1C_EEEEENS5_IJNS4_13SM90_TMA_LOADES1F_EEENS5_IJNS4_14ComposedLayoutINS4_7SwizzleILi2ELi4ELi3EEENS4_18smem_ptr_flag_bitsILi4EEENSK_INS5_IJNSA_ILi8EEESE_EEENS5_IJSE_SB_EEEEEEENSK_INS5_IJNS5_IJNS5_IJSN_SB_EEESQ_EEESB_NS5_IJSB_NSA_ILi2EEEEEEEEENS5_IJNS5_IJNS5_IJSQ_SW_EEESV_EEESU_NS5_IJSM_SW_EEEEEEEEEEEvNS4_8identityES1G_S21_vS22_EENS_8epilogue10collective18CollectiveEpilogueINS24_23Sm100TmaWarpSpecializedILi4ELi2ELi32ELb1ELb0EEEJSF_NS5_IJNSK_ISE_SB_EENSK_ISL_SB_EEEEENS_10bfloat16_tESJ_S2C_SJ_NS24_6fusion15FusionCallbacksIS28_NS2D_17LinearCombinationIS2C_fS2C_fLNS_15FloatRoundStyleE2EEESF_S2B_JEEENS4_5SM1004TMEM4LOAD26SM100_TMEM_LOAD_32dp32b32xES1F_NS1H_IS1J_NS1K_ILi16EEENSK_INS5_IJS1M_SL_EEENS5_IJSL_SB_EEEEEEENS4_39AutoVectorizingCopyWithAssumedAlignmentILi128EEENS4_14SM90_TMA_STOREES2R_S2T_S2T_EEEvvEEEEvNT_6ParamsE) ;  /* 0xffffff5c02bc7950 */ /* 0x000fea0003c3ffff */
        .weak           $__internal_1_$__cuda_sm10x_tcgen05_guardrail_trap_phase_invalid_during_alloc
        .type           $__internal_1_$__cuda_sm10x_tcgen05_guardrail_trap_phase_invalid_during_alloc,@function
        .size           $__internal_1_$__cuda_sm10x_tcgen05_guardrail_trap_phase_invalid_during_alloc,($__internal_2_$__cuda_sm10x_tcgen05_guardrail_trap_unallocated_columns_being_dealloced - $__internal_1_$__cuda_sm10x_tcgen05_guardrail_trap_phase_invalid_during_alloc)
$__internal_1_$__cuda_sm10x_tcgen05_guardrail_trap_phase_invalid_during_alloc:
[----:B------:R-:W-:Y:S05]  /*a110*/  BPT.TRAP 0x1 ;  /* 0x000000040000795c */ /* 0x000fea0000300000 */
[----:B------:R-:W-:-:S04]  /*a120*/  MOV R3, 0x0 ;  /* 0x0000000000037802 */ /* 0x000fc80000000f00 */
[----:B------:R-:W-:Y:S05]  /*a130*/  RET.REL.NODEC R2 `(_ZN7cutlass13device_kernelINS_4gemm6kernel13GemmUniversalIN4cute5tupleIJiiiiEEENS1_10collective13CollectiveMmaINS1_46MainloopSm100TmaUmmaWarpSpecializedBlockScaledILi10ELi2ELi2ENS5_IJNS4_1CILi1EEESB_SB_EEEEENS5_IJNSA_ILi128EEESE_SE_EEENS5_IJNS_12float_e2m1_tENS_13float_ue4m3_tEEEENS5_IJNS5_IJlSB_lEEENS4_6LayoutINS5_IJNS5_IJNS5_IJNSA_ILi32EEENSA_ILi4EEEEEEiEEENS5_IJNS5_IJNSA_ILi16EEESM_EEEiEEENS5_IJSB_iEEEEEENS5_IJSR_NS5_IJNS5_IJNSA_ILi0EEESB_EEENSA_ILi512EEEEEENS5_IJSU_iEEEEEEEEEEESI_S11_NS4_8TiledMMAINS4_8MMA_AtomIJNS4_17SM100_MMA_MXF4_SSISG_SG_fSH_Li128ELi128ELi16ELNS4_4UMMA5MajorE0ELS16_0ELNS15_7ScaleInE0ELS17_0EEEEEENSK_ISC_NS5_IJSU_SU_SU_EEEEENS5_IJNS4_10UnderscoreES1C_S1C_EEEEENS5_IJNS4_13SM90_TMA_LOADES1F_EEENS5_IJNS4_14ComposedLayoutINS4_7SwizzleILi2ELi4ELi3EEENS4_18smem_ptr_flag_bitsILi4EEENSK_INS5_IJNSA_ILi8EEESE_EEENS5_IJSE_SB_EEEEEEENSK_INS5_IJNS5_IJNS5_IJSN_SB_EEESQ_EEESB_NS5_IJSB_NSA_ILi2EEEEEEEEENS5_IJNS5_IJNS5_IJSQ_SW_EEESV_EEESU_NS5_IJSM_SW_EEEEEEEEEEEvNS4_8identityES1G_S21_vS22_EENS_8epilogue10collective18CollectiveEpilogueINS24_23Sm100TmaWarpSpecializedILi4ELi2ELi32ELb1ELb0EEEJSF_NS5_IJNSK_ISE_SB_EENSK_ISL_SB_EEEEENS_10bfloat16_tESJ_S2C_SJ_NS24_6fusion15FusionCallbacksIS28_NS2D_17LinearCombinationIS2C_fS2C_fLNS_15FloatRoundStyleE2EEESF_S2B_JEEENS4_5SM1004TMEM4LOAD26SM100_TMEM_LOAD_32dp32b32xES1F_NS1H_IS1J_NS1K_ILi16EEENSK_INS5_IJS1M_SL_EEENS5_IJSL_SB_EEEEEEENS4_39AutoVectorizingCopyWithAssumedAlignmentILi128EEENS4_14SM90_TMA_STOREES2R_S2T_S2T_EEEvvEEEEvNT_6ParamsE) ;  /* 0xffffff5c02b07950 */ /* 0x000fea0003c3ffff */
        .weak           $__internal_2_$__cuda_sm10x_tcgen05_guardrail_trap_unallocated_columns_being_dealloced
        .type           $__internal_2_$__cuda_sm10x_tcgen05_guardrail_trap_unallocated_columns_being_dealloced,@function
        .size           $__internal_2_$__cuda_sm10x_tcgen05_guardrail_trap_unallocated_columns_being_dealloced,(.L_x_193 - $__internal_2_$__cuda_sm10x_tcgen05_guardrail_trap_unallocated_columns_being_dealloced)
$__internal_2_$__cuda_sm10x_tcgen05_guardrail_trap_unallocated_columns_being_dealloced:
[----:B------:R-:W-:Y:S05]  /*a140*/  BPT.TRAP 0x1 ;  /* 0x000000040000795c */ /* 0x000fea0000300000 */
[----:B------:R-:W-:-:S04]  /*a150*/  HFMA2 R3, -RZ, RZ, 0, 0 ;  /* 0x00000000ff037431 */ /* 0x000fc800000001ff */
[----:B------:R-:W-:Y:S05]  /*a160*/  RET.REL.NODEC R2 `(_ZN7cutlass13device_kernelINS_4gemm6kernel13GemmUniversalIN4cute5tupleIJiiiiEEENS1_10collective13CollectiveMmaINS1_46MainloopSm100TmaUmmaWarpSpecializedBlockScaledILi10ELi2ELi2ENS5_IJNS4_1CILi1EEESB_SB_EEEEENS5_IJNSA_ILi128EEESE_SE_EEENS5_IJNS_12float_e2m1_tENS_13float_ue4m3_tEEEENS5_IJNS5_IJlSB_lEEENS4_6LayoutINS5_IJNS5_IJNS5_IJNSA_ILi32EEENSA_ILi4EEEEEEiEEENS5_IJNS5_IJNSA_ILi16EEESM_EEEiEEENS5_IJSB_iEEEEEENS5_IJSR_NS5_IJNS5_IJNSA_ILi0EEESB_EEENSA_ILi512EEEEEENS5_IJSU_iEEEEEEEEEEESI_S11_NS4_8TiledMMAINS4_8MMA_AtomIJNS4_17SM100_MMA_MXF4_SSISG_SG_fSH_Li128ELi128ELi16ELNS4_4UMMA5MajorE0ELS16_0ELNS15_7ScaleInE0ELS17_0EEEEEENSK_ISC_NS5_IJSU_SU_SU_EEEEENS5_IJNS4_10UnderscoreES1C_S1C_EEEEENS5_IJNS4_13SM90_TMA_LOADES1F_EEENS5_IJNS4_14ComposedLayoutINS4_7SwizzleILi2ELi4ELi3EEENS4_18smem_ptr_flag_bitsILi4EEENSK_INS5_IJNSA_ILi8EEESE_EEENS5_IJSE_SB_EEEEEEENSK_INS5_IJNS5_IJNS5_IJSN_SB_EEESQ_EEESB_NS5_IJSB_NSA_ILi2EEEEEEEEENS5_IJNS5_IJNS5_IJSQ_SW_EEESV_EEESU_NS5_IJSM_SW_EEEEEEEEEEEvNS4_8identityES1G_S21_vS22_EENS_8epilogue10collective18CollectiveEpilogueINS24_23Sm100TmaWarpSpecializedILi4ELi2ELi32ELb1ELb0EEEJSF_NS5_IJNSK_ISE_SB_EENSK_ISL_SB_EEEEENS_10bfloat16_tESJ_S2C_SJ_NS24_6fusion15FusionCallbacksIS28_NS2D_17LinearCombinationIS2C_fS2C_fLNS_15FloatRoundStyleE2EEESF_S2B_JEEENS4_5SM1004TMEM4LOAD26SM100_TMEM_LOAD_32dp32b32xES1F_NS1H_IS1J_NS1K_ILi16EEENSK_INS5_IJS1M_SL_EEENS5_IJSL_SB_EEEEEEENS4_39AutoVectorizingCopyWithAssumedAlignmentILi128EEENS4_14SM90_TMA_STOREES2R_S2T_S2T_EEEvvEEEEvNT_6ParamsE) ;  /* 0xffffff5c02a47950 */ /* 0x000fea0003c3ffff */
.L_x_192:
[----:B------:R-:W-:-:S00]  /*a170*/  BRA `(.L_x_192) ;  /* 0xfffffffc00fc7947 */ /* 0x000fc0000383ffff */
[----:B------:R-:W-:-:S00]  /*a180*/  NOP ;  /* 0x0000000000007918 */ /* 0x000fc00000000000 */
[----:B------:R-:W-:-:S00]  /*a190*/  NOP ;  /* 0x0000000000007918 */ /* 0x000fc00000000000 */
[----:B------:R-:W-:-:S00]  /*a1a0*/  NOP ;  /* 0x0000000000007918 */ /* 0x000fc00000000000 */
[----:B------:R-:W-:-:S00]  /*a1b0*/  NOP ;  /* 0x0000000000007918 */ /* 0x000fc00000000000 */
[----:B------:R-:W-:-:S00]  /*a1c0*/  NOP ;  /* 0x0000000000007918 */ /* 0x000fc00000000000 */
[----:B------:R-:W-:-:S00]  /*a1d0*/  NOP ;  /* 0x0000000000007918 */ /* 0x000fc00000000000 */
[----:B------:R-:W-:-:S00]  /*a1e0*/  NOP ;  /* 0x0000000000007918 */ /* 0x000fc00000000000 */
[----:B------:R-:W-:-:S00]  /*a1f0*/  NOP ;  /* 0x0000000000007918 */ /* 0x000fc00000000000 */
.L_x_193:


//--------------------- .nv.global.init           --------------------------
	.section	.nv.global.init,"aw",@progbits
.nv.global.init:
	.type		$str$29,@object
	.size		$str$29,($str$30 - $str$29)
$str$29:
        /*0000*/ 	.byte	0x28, 0x61, 0x64, 0x64, 0x72, 0x65, 0x73, 0x73, 0x20, 0x26, 0x20, 0x6d, 0x61, 0x73, 0x6b, 0x29
        /*0010*/ 	.byte	0x20, 0x3d, 0x3d, 0x20, 0x30, 0x00
	.type		$str$30,@object
	.size		$str$30,($str$26 - $str$30)
$str$30:
        /*0016*/ 	.byte	0x2f, 0x74, 0x6d, 0x70, 0x2f, 0x63, 0x75, 0x74, 0x6c, 0x61, 0x73, 0x73, 0x5f, 0x73, 0x77, 0x65
        /*0026*/ 	.byte	0x65, 0x70, 0x5f, 0x73, 0x72, 0x63, 0x2f, 0x69, 0x6e, 0x63, 0x6c, 0x75, 0x64, 0x65, 0x2f, 0x63
        /*0036*/ 	.byte	0x75, 0x74, 0x65, 0x2f, 0x70, 0x6f, 0x69, 0x6e, 0x74, 0x65, 0x72, 0x5f, 0x66, 0x6c, 0x61, 0x67
        /*0046*/ 	.byte	0x67, 0x65, 0x64, 0x2e, 0x68, 0x70, 0x70, 0x00
	.type		$str$26,@object
	.size		$str$26,($str$25 - $str$26)
$str$26:
        /*004e*/ 	.byte	0x2f, 0x74, 0x6d, 0x70, 0x2f, 0x63, 0x75, 0x74, 0x6c, 0x61, 0x73, 0x73, 0x5f, 0x73, 0x77, 0x65
        /*005e*/ 	.byte	0x65, 0x70, 0x5f, 0x73, 0x72, 0x63, 0x2f, 0x69, 0x6e, 0x63, 0x6c, 0x75, 0x64, 0x65, 0x2f, 0x63
        /*006e*/ 	.byte	0x75, 0x74, 0x65, 0x2f, 0x61, 0x74, 0x6f, 0x6d, 0x2f, 0x63, 0x6f, 0x70, 0x79, 0x5f, 0x74, 0x72
        /*007e*/ 	.byte	0x61, 0x69, 0x74, 0x73, 0x5f, 0x73, 0x6d, 0x31, 0x30, 0x30, 0x2e, 0x68, 0x70, 0x70, 0x00
	.type		$str$25,@object
	.size		$str$25,(__unnamed_1 - $str$25)
$str$25:
        /*008d*/ 	.byte	0x28, 0x28, 0x75, 0x69, 0x6e, 0x74, 0x33, 0x32, 0x5f, 0x74, 0x28, 0x74, 0x68, 0x72, 0x65, 0x61
        /*009d*/ 	.byte	0x64, 0x49, 0x64, 0x78, 0x2e, 0x78, 0x29, 0x20, 0x2f, 0x20, 0x33, 0x32, 0x29, 0x20, 0x25, 0x20
        /*00ad*/ 	.byte	0x34, 0x29, 0x20, 0x3d, 0x3d, 0x20, 0x28, 0x28, 0x28, 0x74, 0x6d, 0x65, 0x6d, 0x5f, 0x61, 0x64
        /*00bd*/ 	.byte	0x64, 0x72, 0x20, 0x3e, 0x3e, 0x20, 0x31, 0x36, 0x29, 0x20, 0x2f, 0x20, 0x33, 0x32, 0x29, 0x20
        /*00cd*/ 	.byte	0x25, 0x20, 0x34, 0x29, 0x00
	.type		__unnamed_1,@object
	.size		__unnamed_1,(__unnamed_2 - __unnamed_1)
__unnamed_1:
        /*00d2*/ 	.byte	0x61, 0x75, 0x74, 0x6f, 0x20, 0x63, 0x75, 0x74, 0x65, 0x3a, 0x3a, 0x61, 0x73, 0x5f, 0x70, 0x6f
        /* <DEDUP_REMOVED lines=24> */
        /*0262*/ 	.byte	0x34, 0x30, 0x39, 0x36, 0x3e, 0x3e, 0x3e, 0x3e, 0x5d, 0x00
	.type		__unnamed_2,@object
	.size		__unnamed_2,(.L_2 - __unnamed_2)
__unnamed_2:
        /* <DEDUP_REMOVED lines=42> */
        /*050c*/ 	.byte	0x3e, 0x3e, 0x5d, 0x00
.L_2:


//--------------------- .nv.shared._ZN7cutlass13device_kernelINS_4gemm6kernel13GemmUniversalIN4cute5tupleIJiiiiEEENS1_10collective13CollectiveMmaINS1_46MainloopSm100TmaUmmaWarpSpecializedBlockScaledILi10ELi2ELi2ENS5_IJNS4_1CILi1EEESB_SB_EEEEENS5_IJNSA_ILi128EEESE_SE_EEENS5_IJNS_12float_e2m1_tENS_13float_ue4m3_tEEEENS5_IJNS5_IJlSB_lEEENS4_6LayoutINS5_IJNS5_IJNS5_IJNSA_ILi32EEENSA_ILi4EEEEEEiEEENS5_IJNS5_IJNSA_ILi16EEESM_EEEiEEENS5_IJSB_iEEEEEENS5_IJSR_NS5_IJNS5_IJNSA_ILi0EEESB_EEENSA_ILi512EEEEEENS5_IJSU_iEEEEEEEEEEESI_S11_NS4_8TiledMMAINS4_8MMA_AtomIJNS4_17SM100_MMA_MXF4_SSISG_SG_fSH_Li128ELi128ELi16ELNS4_4UMMA5MajorE0ELS16_0ELNS15_7ScaleInE0ELS17_0EEEEEENSK_ISC_NS5_IJSU_SU_SU_EEEEENS5_IJNS4_10UnderscoreES1C_S1C_EEEEENS5_IJNS4_13SM90_TMA_LOADES1F_EEENS5_IJNS4_14ComposedLayoutINS4_7SwizzleILi2ELi4ELi3EEENS4_18smem_ptr_flag_bitsILi4EEENSK_INS5_IJNSA_ILi8EEESE_EEENS5_IJSE_SB_EEEEEEENSK_INS5_IJNS5_IJNS5_IJSN_SB_EEESQ_EEESB_NS5_IJSB_NSA_ILi2EEEEEEEEENS5_IJNS5_IJNS5_IJSQ_SW_EEESV_EEESU_NS5_IJSM_SW_EEEEEEEEEEEvNS4_8identityES1G_S21_vS22_EENS_8epilogue10collective18CollectiveEpilogueINS24_23Sm100TmaWarpSpecializedILi4ELi2ELi32ELb1ELb0EEEJSF_NS5_IJNSK_ISE_SB_EENSK_ISL_SB_EEEEENS_10bfloat16_tESJ_S2C_SJ_NS24_6fusion15FusionCallbacksIS28_NS2D_17LinearCombinationIS2C_fS2C_fLNS_15FloatRoundStyleE2EEESF_S2B_JEEENS4_5SM1004TMEM4LOAD26SM100_TMEM_LOAD_32dp32b32xES1F_NS1H_IS1J_NS1K_ILi16EEENSK_INS5_IJS1M_SL_EEENS5_IJSL_SB_EEEEEEENS4_39AutoVectorizingCopyWithAssumedAlignmentILi128EEENS4_14SM90_TMA_STOREES2R_S2T_S2T_EEEvvEEEEvNT_6ParamsE --------------------------
	.section	.nv.shared._ZN7cutlass13device_kernelINS_4gemm6kernel13GemmUniversalIN4cute5tupleIJiiiiEEENS1_10collective13CollectiveMmaINS1_46MainloopSm100TmaUmmaWarpSpecializedBlockScaledILi10ELi2ELi2ENS5_IJNS4_1CILi1EEESB_SB_EEEEENS5_IJNSA_ILi128EEESE_SE_EEENS5_IJNS_12float_e2m1_tENS_13float_ue4m3_tEEEENS5_IJNS5_IJlSB_lEEENS4_6LayoutINS5_IJNS5_IJNS5_IJNSA_ILi32EEENSA_ILi4EEEEEEiEEENS5_IJNS5_IJNSA_ILi16EEESM_EEEiEEENS5_IJSB_iEEEEEENS5_IJSR_NS5_IJNS5_IJNSA_ILi0EEESB_EEENSA_ILi512EEEEEENS5_IJSU_iEEEEEEEEEEESI_S11_NS4_8TiledMMAINS4_8MMA_AtomIJNS4_17SM100_MMA_MXF4_SSISG_SG_fSH_Li128ELi128ELi16ELNS4_4UMMA5MajorE0ELS16_0ELNS15_7ScaleInE0ELS17_0EEEEEENSK_ISC_NS5_IJSU_SU_SU_EEEEENS5_IJNS4_10UnderscoreES1C_S1C_EEEEENS5_IJNS4_13SM90_TMA_LOADES1F_EEENS5_IJNS4_14ComposedLayoutINS4_7SwizzleILi2ELi4ELi3EEENS4_18smem_ptr_flag_bitsILi4EEENSK_INS5_IJNSA_ILi8EEESE_EEENS5_IJSE_SB_EEEEEEENSK_INS5_IJNS5_IJNS5_IJSN_SB_EEESQ_EEESB_NS5_IJSB_NSA_ILi2EEEEEEEEENS5_IJNS5_IJNS5_IJSQ_SW_EEESV_EEESU_NS5_IJSM_SW_EEEEEEEEEEEvNS4_8identityES1G_S21_vS22_EENS_8epilogue10collective18CollectiveEpilogueINS24_23Sm100TmaWarpSpecializedILi4ELi2ELi32ELb1ELb0EEEJSF_NS5_IJNSK_ISE_SB_EENSK_ISL_SB_EEEEENS_10bfloat16_tESJ_S2C_SJ_NS24_6fusion15FusionCallbacksIS28_NS2D_17LinearCombinationIS2C_fS2C_fLNS_15FloatRoundStyleE2EEESF_S2B_JEEENS4_5SM1004TMEM4LOAD26SM100_TMEM_LOAD_32dp32b32xES1F_NS1H_IS1J_NS1K_ILi16EEENSK_INS5_IJS1M_SL_EEENS5_IJSL_SB_EEEEEEENS4_39AutoVectorizingCopyWithAssumedAlignmentILi128EEENS4_14SM90_TMA_STOREES2R_S2T_S2T_EEEvvEEEEvNT_6ParamsE,"aw",@nobits
	.sectionflags	@""
	.align	16
	.zero		1024


//--------------------- .nv.shared.reserved.0     --------------------------
	.section	.nv.shared.reserved.0,"aw",@nobits
	.weak		__nv_reservedSMEM_offset_0_alias
	.size		__nv_reservedSMEM_offset_0_alias, 0, 64
	.other		__nv_reservedSMEM_offset_0_alias,@"STO_CUDA_RESERVED_SHARED STV_DEFAULT"
__nv_reservedSMEM_offset_0_alias:
	.zero		0
.nv.shared.reserved.0:
	.zero		64
	.weak		__nv_reservedSMEM_tcgen05_partition
	.type		__nv_reservedSMEM_tcgen05_partition,@object
	.size		__nv_reservedSMEM_tcgen05_partition,(.L_0 - __nv_reservedSMEM_tcgen05_partition)
__nv_reservedSMEM_tcgen05_partition:
	.zero		32
.L_0:


//--------------------- .nv.global                --------------------------
	.section	.nv.global,"aw",@nobits
.nv.global:
	.type		_ZN40_INTERNAL_39a495e6_4_k_cu_93213d9d_182684cute1_E,@object
	.size		_ZN40_INTERNAL_39a495e6_4_k_cu_93213d9d_182684cute1_E,(_ZN40_INTERNAL_39a495e6_4_k_cu_93213d9d_182684cuda3std3__45__cpo6cbeginE - _ZN40_INTERNAL_39a495e6_4_k_cu_93213d9d_182684cute1_E)
_ZN40_INTERNAL_39a495e6_4_k_cu_93213d9d_182684cute1_E:
	.zero		1
	.type		_ZN40_INTERNAL_39a495e6_4_k_cu_93213d9d_182684cuda3std3__45__cpo6cbeginE,@object
	.size		_ZN40_INTERNAL_39a495e6_4_k_cu_93213d9d_182684cuda3std3__45__cpo6cbeginE,(_ZN40_INTERNAL_39a495e6_4_k_cu_93213d9d_182684cuda3std3__48in_placeE - _ZN40_INTERNAL_39a495e6_4_k_cu_93213d9d_182684cuda3std3__45__cpo6cbeginE)
_ZN40_INTERNAL_39a495e6_4_k_cu_93213d9d_182684cuda3std3__45__cpo6cbeginE:
	.zero		1
	.type		_ZN40_INTERNAL_39a495e6_4_k_cu_93213d9d_182684cuda3std3__48in_placeE,@object
	.size		_ZN40_INTERNAL_39a495e6_4_k_cu_93213d9d_182684cuda3std3__48in_placeE,(_ZN40_INTERNAL_39a495e6_4_k_cu_93213d9d_182684cuda3std6ranges3__45__cpo9iter_moveE - _ZN40_INTERNAL_39a495e6_4_k_cu_93213d9d_182684cuda3std3__48in_placeE)
_ZN40_INTERNAL_39a495e6_4_k_cu_93213d9d_182684cuda3std3__48in_placeE:
	.zero		1
	.type		_ZN40_INTERNAL_39a495e6_4_k_cu_93213d9d_182684cuda3std6ranges3__45__cpo9iter_moveE,@object
	.size		_ZN40_INTERNAL_39a495e6_4_k_cu_93213d9d_182684cuda3std6ranges3__45__cpo9iter_moveE,(_ZN40_INTERNAL_39a495e6_4_k_cu_93213d9d_182684cuda3std3__45__cpo5beginE - _ZN40_INTERNAL_39a495e6_4_k_cu_93213d9d_182684cuda3std6ranges3__45__cpo9iter_moveE)
_ZN40_INTERNAL_39a495e6_4_k_cu_93213d9d_182684cuda3std6ranges3__45__cpo9iter_moveE:
	.zero		1
	.type		_ZN40_INTERNAL_39a495e6_4_k_cu_93213d9d_182684cuda3std3__45__cpo5beginE,@object
	.size		_ZN40_INTERNAL_39a495e6_4_k_cu_93213d9d_182684cuda3std3__45__cpo5beginE,(_ZN40_INTERNAL_39a495e6_4_k_cu_93213d9d_182684cuda3std3__442_GLOBAL__N__39a495e6_4_k_cu_93213d9d_182686ignoreE - _ZN40_INTERNAL_39a495e6_4_k_cu_93213d9d_182684cuda3std3__45__cpo5beginE)
_ZN40_INTERNAL_39a495e6_4_k_cu_93213d9d_182684cuda3std3__45__cpo5beginE:
	.zero		1
	.type		_ZN40_INTERNAL_39a495e6_4_k_cu_93213d9d_182684cuda3std3__442_GLOBAL__N__39a495e6_4_k_cu_93213d9d_182686ignoreE,@object
	.size		_ZN40_INTERNAL_39a495e6_4_k_cu_93213d9d_182684cuda3std3__442_GLOBAL__N__39a495e6_4_k_cu_93213d9d_182686ignoreE,(_ZN40_INTERNAL_39a495e6_4_k_cu_93213d9d_182684cute7productE - _ZN40_INTERNAL_39a495e6_4_k_cu_93213d9d_182684cuda3std3__442_GLOBAL__N__39a495e6_4_k_cu_93213d9d_182686ignoreE)
_ZN40_INTERNAL_39a495e6_4_k_cu_93213d9d_182684cuda3std3__442_GLOBAL__N__39a495e6_4_k_cu_93213d9d_182686ignoreE:
	.zero		1
	.type		_ZN40_INTERNAL_39a495e6_4_k_cu_93213d9d_182684cute7productE,@object
	.size		_ZN40_INTERNAL_39a495e6_4_k_cu_93213d9d_182684cute7productE,(_ZN40_INTERNAL_39a495e6_4_k_cu_93213d9d_182684cuda3std3__45__cpo3endE - _ZN40_INTERNAL_39a495e6_4_k_cu_93213d9d_182684cute7productE)
_ZN40_INTERNAL_39a495e6_4_k_cu_93213d9d_182684cute7productE:
	.zero		1
	.type		_ZN40_INTERNAL_39a495e6_4_k_cu_93213d9d_182684cuda3std3__45__cpo3endE,@object
	.size		_ZN40_INTERNAL_39a495e6_4_k_cu_93213d9d_182684cuda3std3__45__cpo3endE,(_ZN40_INTERNAL_39a495e6_4_k_cu_93213d9d_182684cuda3std3__419piecewise_constructE - _ZN40_INTERNAL_39a495e6_4_k_cu_93213d9d_182684cuda3std3__45__cpo3endE)
_ZN40_INTERNAL_39a495e6_4_k_cu_93213d9d_182684cuda3std3__45__cpo3endE:
	.zero		1
	.type		_ZN40_INTERNAL_39a495e6_4_k_cu_93213d9d_182684cuda3std3__419piecewise_constructE,@object
	.size		_ZN40_INTERNAL_39a495e6_4_k_cu_93213d9d_182684cuda3std3__419piecewise_constructE,(_ZN40_INTERNAL_39a495e6_4_k_cu_93213d9d_182684cuda3std3__45__cpo4cendE - _ZN40_INTERNAL_39a495e6_4_k_cu_93213d9d_182684cuda3std3__419piecewise_constructE)
_ZN40_INTERNAL_39a495e6_4_k_cu_93213d9d_182684cuda3std3__419piecewise_constructE:
	.zero		1
	.type		_ZN40_INTERNAL_39a495e6_4_k_cu_93213d9d_182684cuda3std3__45__cpo4cendE,@object
	.size		_ZN40_INTERNAL_39a495e6_4_k_cu_93213d9d_182684cuda3std3__45__cpo4cendE,(_ZN40_INTERNAL_39a495e6_4_k_cu_93213d9d_182684cuda3std6ranges3__45__cpo4swapE - _ZN40_INTERNAL_39a495e6_4_k_cu_93213d9d_182684cuda3std3__45__cpo4cendE)
_ZN40_INTERNAL_39a495e6_4_k_cu_93213d9d_182684cuda3std3__45__cpo4cendE:
	.zero		1
	.type		_ZN40_INTERNAL_39a495e6_4_k_cu_93213d9d_182684cuda3std6ranges3__45__cpo4swapE,@object
	.size		_ZN40_INTERNAL_39a495e6_4_k_cu_93213d9d_182684cuda3std6ranges3__45__cpo4swapE,(.L_10 - _ZN40_INTERNAL_39a495e6_4_k_cu_93213d9d_182684cuda3std6ranges3__45__cpo4swapE)
_ZN40_INTERNAL_39a495e6_4_k_cu_93213d9d_182684cuda3std6ranges3__45__cpo4swapE:
	.zero		1
.L_10:


//--------------------- .nv.constant0._ZN7cutlass13device_kernelINS_4gemm6kernel13GemmUniversalIN4cute5tupleIJiiiiEEENS1_10collective13CollectiveMmaINS1_46MainloopSm100TmaUmmaWarpSpecializedBlockScaledILi10ELi2ELi2ENS5_IJNS4_1CILi1EEESB_SB_EEEEENS5_IJNSA_ILi128EEESE_SE_EEENS5_IJNS_12float_e2m1_tENS_13float_ue4m3_tEEEENS5_IJNS5_IJlSB_lEEENS4_6LayoutINS5_IJNS5_IJNS5_IJNSA_ILi32EEENSA_ILi4EEEEEEiEEENS5_IJNS5_IJNSA_ILi16EEESM_EEEiEEENS5_IJSB_iEEEEEENS5_IJSR_NS5_IJNS5_IJNSA_ILi0EEESB_EEENSA_ILi512EEEEEENS5_IJSU_iEEEEEEEEEEESI_S11_NS4_8TiledMMAINS4_8MMA_AtomIJNS4_17SM100_MMA_MXF4_SSISG_SG_fSH_Li128ELi128ELi16ELNS4_4UMMA5MajorE0ELS16_0ELNS15_7ScaleInE0ELS17_0EEEEEENSK_ISC_NS5_IJSU_SU_SU_EEEEENS5_IJNS4_10UnderscoreES1C_S1C_EEEEENS5_IJNS4_13SM90_TMA_LOADES1F_EEENS5_IJNS4_14ComposedLayoutINS4_7SwizzleILi2ELi4ELi3EEENS4_18smem_ptr_flag_bitsILi4EEENSK_INS5_IJNSA_ILi8EEESE_EEENS5_IJSE_SB_EEEEEEENSK_INS5_IJNS5_IJNS5_IJSN_SB_EEESQ_EEESB_NS5_IJSB_NSA_ILi2EEEEEEEEENS5_IJNS5_IJNS5_IJSQ_SW_EEESV_EEESU_NS5_IJSM_SW_EEEEEEEEEEEvNS4_8identityES1G_S21_vS22_EENS_8epilogue10collective18CollectiveEpilogueINS24_23Sm100TmaWarpSpecializedILi4ELi2ELi32ELb1ELb0EEEJSF_NS5_IJNSK_ISE_SB_EENSK_ISL_SB_EEEEENS_10bfloat16_tESJ_S2C_SJ_NS24_6fusion15FusionCallbacksIS28_NS2D_17LinearCombinationIS2C_fS2C_fLNS_15FloatRoundStyleE2EEESF_S2B_JEEENS4_5SM1004TMEM4LOAD26SM100_TMEM_LOAD_32dp32b32xES1F_NS1H_IS1J_NS1K_ILi16EEENSK_INS5_IJS1M_SL_EEENS5_IJSL_SB_EEEEEEENS4_39AutoVectorizingCopyWithAssumedAlignmentILi128EEENS4_14SM90_TMA_STOREES2R_S2T_S2T_EEEvvEEEEvNT_6ParamsE --------------------------
	.section	.nv.constant0._ZN7cutlass13device_kernelINS_4gemm6kernel13GemmUniversalIN4cute5tupleIJiiiiEEENS1_10collective13CollectiveMmaINS1_46MainloopSm100TmaUmmaWarpSpecializedBlockScaledILi10ELi2ELi2ENS5_IJNS4_1CILi1EEESB_SB_EEEEENS5_IJNSA_ILi128EEESE_SE_EEENS5_IJNS_12float_e2m1_tENS_13float_ue4m3_tEEEENS5_IJNS5_IJlSB_lEEENS4_6LayoutINS5_IJNS5_IJNS5_IJNSA_ILi32EEENSA_ILi4EEEEEEiEEENS5_IJNS5_IJNSA_ILi16EEESM_EEEiEEENS5_IJSB_iEEEEEENS5_IJSR_NS5_IJNS5_IJNSA_ILi0EEESB_EEENSA_ILi512EEEEEENS5_IJSU_iEEEEEEEEEEESI_S11_NS4_8TiledMMAINS4_8MMA_AtomIJNS4_17SM100_MMA_MXF4_SSISG_SG_fSH_Li128ELi128ELi16ELNS4_4UMMA5MajorE0ELS16_0ELNS15_7ScaleInE0ELS17_0EEEEEENSK_ISC_NS5_IJSU_SU_SU_EEEEENS5_IJNS4_10UnderscoreES1C_S1C_EEEEENS5_IJNS4_13SM90_TMA_LOADES1F_EEENS5_IJNS4_14ComposedLayoutINS4_7SwizzleILi2ELi4ELi3EEENS4_18smem_ptr_flag_bitsILi4EEENSK_INS5_IJNSA_ILi8EEESE_EEENS5_IJSE_SB_EEEEEEENSK_INS5_IJNS5_IJNS5_IJSN_SB_EEESQ_EEESB_NS5_IJSB_NSA_ILi2EEEEEEEEENS5_IJNS5_IJNS5_IJSQ_SW_EEESV_EEESU_NS5_IJSM_SW_EEEEEEEEEEEvNS4_8identityES1G_S21_vS22_EENS_8epilogue10collective18CollectiveEpilogueINS24_23Sm100TmaWarpSpecializedILi4ELi2ELi32ELb1ELb0EEEJSF_NS5_IJNSK_ISE_SB_EENSK_ISL_SB_EEEEENS_10bfloat16_tESJ_S2C_SJ_NS24_6fusion15FusionCallbacksIS28_NS2D_17LinearCombinationIS2C_fS2C_fLNS_15FloatRoundStyleE2EEESF_S2B_JEEENS4_5SM1004TMEM4LOAD26SM100_TMEM_LOAD_32dp32b32xES1F_NS1H_IS1J_NS1K_ILi16EEENSK_INS5_IJS1M_SL_EEENS5_IJSL_SB_EEEEEEENS4_39AutoVectorizingCopyWithAssumedAlignmentILi128EEENS4_14SM90_TMA_STOREES2R_S2T_S2T_EEEvvEEEEvNT_6ParamsE,"a",@progbits
	.sectionflags	@""
	.align	4
.nv.constant0._ZN7cutlass13device_kernelINS_4gemm6kernel13GemmUniversalIN4cute5tupleIJiiiiEEENS1_10collective13CollectiveMmaINS1_46MainloopSm100TmaUmmaWarpSpecializedBlockScaledILi10ELi2ELi2ENS5_IJNS4_1CILi1EEESB_SB_EEEEENS5_IJNSA_ILi128EEESE_SE_EEENS5_IJNS_12float_e2m1_tENS_13float_ue4m3_tEEEENS5_IJNS5_IJlSB_lEEENS4_6LayoutINS5_IJNS5_IJNS5_IJNSA_ILi32EEENSA_ILi4EEEEEEiEEENS5_IJNS5_IJNSA_ILi16EEESM_EEEiEEENS5_IJSB_iEEEEEENS5_IJSR_NS5_IJNS5_IJNSA_ILi0EEESB_EEENSA_ILi512EEEEEENS5_IJSU_iEEEEEEEEEEESI_S11_NS4_8TiledMMAINS4_8MMA_AtomIJNS4_17SM100_MMA_MXF4_SSISG_SG_fSH_Li128ELi128ELi16ELNS4_4UMMA5MajorE0ELS16_0ELNS15_7ScaleInE0ELS17_0EEEEEENSK_ISC_NS5_IJSU_SU_SU_EEEEENS5_IJNS4_10UnderscoreES1C_S1C_EEEEENS5_IJNS4_13SM90_TMA_LOADES1F_EEENS5_IJNS4_14ComposedLayoutINS4_7SwizzleILi2ELi4ELi3EEENS4_18smem_ptr_flag_bitsILi4EEENSK_INS5_IJNSA_ILi8EEESE_EEENS5_IJSE_SB_EEEEEEENSK_INS5_IJNS5_IJNS5_IJSN_SB_EEESQ_EEESB_NS5_IJSB_NSA_ILi2EEEEEEEEENS5_IJNS5_IJNS5_IJSQ_SW_EEESV_EEESU_NS5_IJSM_SW_EEEEEEEEEEEvNS4_8identityES1G_S21_vS22_EENS_8epilogue10collective18CollectiveEpilogueINS24_23Sm100TmaWarpSpecializedILi4ELi2ELi32ELb1ELb0EEEJSF_NS5_IJNSK_ISE_SB_EENSK_ISL_SB_EEEEENS_10bfloat16_tESJ_S2C_SJ_NS24_6fusion15FusionCallbacksIS28_NS2D_17LinearCombinationIS2C_fS2C_fLNS_15FloatRoundStyleE2EEESF_S2B_JEEENS4_5SM1004TMEM4LOAD26SM100_TMEM_LOAD_32dp32b32xES1F_NS1H_IS1J_NS1K_ILi16EEENSK_INS5_IJS1M_SL_EEENS5_IJSL_SB_EEEEEEENS4_39AutoVectorizingCopyWithAssumedAlignmentILi128EEENS4_14SM90_TMA_STOREES2R_S2T_S2T_EEEvvEEEEvNT_6ParamsE:
	.zero		3968


//--------------------- SYMBOLS --------------------------

	.type		.nv.reservedSmem.offset0,@object
	.size		.nv.reservedSmem.offset0,0x4
	.type		.nv.reservedSmem.cap,@object
	.size		.nv.reservedSmem.cap,0x4
	.type		__assertfail,@function
